	.target	sm_90a

	.elftype	@"ET_EXEC"


//--------------------- .note.nv.tkinfo           --------------------------
	.section	.note.nv.tkinfo,"",@"SHT_NOTE"
	.sectionflags	@"SHF_NOTE_NV_TKINFO"
	.tkinfo
        /*0018*/ 	.word	0x00000002
        /*0030*/ 	.string	""
        /*0030*/ 	.string	"ptxas"
        /*0030*/ 	.string	"Cuda compilation tools, release 13.0, V13.0.88"
        /*0030*/ 	.string	"Build cuda_13.0.r13.0/compiler.36424714_0"
        /*0030*/ 	.string	"-arch sm_90a -m 64 "



//--------------------- .note.nv.cuinfo           --------------------------
	.section	.note.nv.cuinfo,"",@"SHT_NOTE"
	.sectionflags	@"SHF_NOTE_NV_CUINFO"
        /*0018*/ 	.short	0x0002
        /*001a*/ 	.short	0x005a
        /*001c*/ 	.short	0x0082
	.zero		2


//--------------------- .nv.info                  --------------------------
	.section	.nv.info,"",@"SHT_CUDA_INFO"
	.align	4


	//----- nvinfo : EIATTR_REGCOUNT
	.align		4
        /*0000*/ 	.byte	0x04, 0x2f
        /*0002*/ 	.short	(.L_15 - .L_14)
	.align		4
.L_14:
        /*0004*/ 	.word	index@(_ZN7cutlass13device_kernelINS_4gemm6kernel13GemmUniversalIN4cute5tupleIJiiiiEEENS1_10collective13CollectiveMmaINS1_34MainloopSm90TmaGmmaWarpSpecializedILi4ENS5_IJNS4_1CILi2EEENSA_ILi1EEESC_EEENS1_32KernelTmaWarpSpecializedPingpongEEENS5_IJNSA_ILi64EEESG_SG_EEEaNS5_IJlSC_lEEEaSI_NS4_8TiledMMAINS4_8MMA_AtomIJNS4_4SM904GMMA26MMA_64x64x32_S32S8S8_SS_TNEEEENS4_6LayoutINS5_IJSC_SC_SC_EEENS5_IJNSA_ILi0EEESR_SR_EEEEENS5_IJNS4_10UnderscoreESU_SU_EEEEENS4_13SM90_TMA_LOADENS4_14ComposedLayoutINS4_7SwizzleILi2ELi4ELi3EEENS4_18smem_ptr_flag_bitsILi8EEENSP_INS5_IJNSA_ILi8EEESG_EEENS5_IJSG_SC_EEEEEEEvNS4_8identityENS4_23SM90_TMA_LOAD_MULTICASTES17_vS18_EENS_8epilogue10collective6detail29Sm90TmaWarpSpecializedAdapterINS1C_15DefaultEpilogueIaSI_SI_NS1B_6thread17LinearCombinationIaLi1EiiLNS1G_9ScaleType4KindE0ELNS_15FloatRoundStyleE2EaEENS1_15EpilogueDefaultEEEEEvvEEEEvNT_6ParamsE)
        /*0008*/ 	.word	0x000000a8


	//----- nvinfo : EIATTR_FRAME_SIZE
	.align		4
.L_15:
        /*000c*/ 	.byte	0x04, 0x11
        /*000e*/ 	.short	(.L_17 - .L_16)
	.align		4
.L_16:
        /*0010*/ 	.word	index@(_ZN7cutlass13device_kernelINS_4gemm6kernel13GemmUniversalIN4cute5tupleIJiiiiEEENS1_10collective13CollectiveMmaINS1_34MainloopSm90TmaGmmaWarpSpecializedILi4ENS5_IJNS4_1CILi2EEENSA_ILi1EEESC_EEENS1_32KernelTmaWarpSpecializedPingpongEEENS5_IJNSA_ILi64EEESG_SG_EEEaNS5_IJlSC_lEEEaSI_NS4_8TiledMMAINS4_8MMA_AtomIJNS4_4SM904GMMA26MMA_64x64x32_S32S8S8_SS_TNEEEENS4_6LayoutINS5_IJSC_SC_SC_EEENS5_IJNSA_ILi0EEESR_SR_EEEEENS5_IJNS4_10UnderscoreESU_SU_EEEEENS4_13SM90_TMA_LOADENS4_14ComposedLayoutINS4_7SwizzleILi2ELi4ELi3EEENS4_18smem_ptr_flag_bitsILi8EEENSP_INS5_IJNSA_ILi8EEESG_EEENS5_IJSG_SC_EEEEEEEvNS4_8identityENS4_23SM90_TMA_LOAD_MULTICASTES17_vS18_EENS_8epilogue10collective6detail29Sm90TmaWarpSpecializedAdapterINS1C_15DefaultEpilogueIaSI_SI_NS1B_6thread17LinearCombinationIaLi1EiiLNS1G_9ScaleType4KindE0ELNS_15FloatRoundStyleE2EaEENS1_15EpilogueDefaultEEEEEvvEEEEvNT_6ParamsE)
        /*0014*/ 	.word	0x00000000


	//----- nvinfo : EIATTR_MIN_STACK_SIZE
	.align		4
.L_17:
        /*0018*/ 	.byte	0x04, 0x12
        /*001a*/ 	.short	(.L_19 - .L_18)
	.align		4
.L_18:
        /*001c*/ 	.word	index@(_ZN7cutlass13device_kernelINS_4gemm6kernel13GemmUniversalIN4cute5tupleIJiiiiEEENS1_10collective13CollectiveMmaINS1_34MainloopSm90TmaGmmaWarpSpecializedILi4ENS5_IJNS4_1CILi2EEENSA_ILi1EEESC_EEENS1_32KernelTmaWarpSpecializedPingpongEEENS5_IJNSA_ILi64EEESG_SG_EEEaNS5_IJlSC_lEEEaSI_NS4_8TiledMMAINS4_8MMA_AtomIJNS4_4SM904GMMA26MMA_64x64x32_S32S8S8_SS_TNEEEENS4_6LayoutINS5_IJSC_SC_SC_EEENS5_IJNSA_ILi0EEESR_SR_EEEEENS5_IJNS4_10UnderscoreESU_SU_EEEEENS4_13SM90_TMA_LOADENS4_14ComposedLayoutINS4_7SwizzleILi2ELi4ELi3EEENS4_18smem_ptr_flag_bitsILi8EEENSP_INS5_IJNSA_ILi8EEESG_EEENS5_IJSG_SC_EEEEEEEvNS4_8identityENS4_23SM90_TMA_LOAD_MULTICASTES17_vS18_EENS_8epilogue10collective6detail29Sm90TmaWarpSpecializedAdapterINS1C_15DefaultEpilogueIaSI_SI_NS1B_6thread17LinearCombinationIaLi1EiiLNS1G_9ScaleType4KindE0ELNS_15FloatRoundStyleE2EaEENS1_15EpilogueDefaultEEEEEvvEEEEvNT_6ParamsE)
        /*0020*/ 	.word	0x00000000
.L_19:


//--------------------- .nv.compat                --------------------------
	.section	.nv.compat,"",@"SHT_CUDA_COMPAT_INFO"
	.align	4
        /*0000*/ 	.byte	0x02, 0x09, 0x01, 0x00, 0x02, 0x02, 0x04, 0x00, 0x02, 0x05, 0x05, 0x00, 0x03, 0x07, 0x01, 0x01
        /*0010*/ 	.byte	0x02, 0x03, 0x01, 0x00, 0x02, 0x06, 0x01, 0x00, 0x04, 0x0b, 0x08, 0x00, 0x00, 0x00, 0x00, 0x00
        /*0020*/ 	.byte	0x00, 0x00, 0x00, 0x00


//--------------------- .nv.info._ZN7cutlass13device_kernelINS_4gemm6kernel13GemmUniversalIN4cute5tupleIJiiiiEEENS1_10collective13CollectiveMmaINS1_34MainloopSm90TmaGmmaWarpSpecializedILi4ENS5_IJNS4_1CILi2EEENSA_ILi1EEESC_EEENS1_32KernelTmaWarpSpecializedPingpongEEENS5_IJNSA_ILi64EEESG_SG_EEEaNS5_IJlSC_lEEEaSI_NS4_8TiledMMAINS4_8MMA_AtomIJNS4_4SM904GMMA26MMA_64x64x32_S32S8S8_SS_TNEEEENS4_6LayoutINS5_IJSC_SC_SC_EEENS5_IJNSA_ILi0EEESR_SR_EEEEENS5_IJNS4_10UnderscoreESU_SU_EEEEENS4_13SM90_TMA_LOADENS4_14ComposedLayoutINS4_7SwizzleILi2ELi4ELi3EEENS4_18smem_ptr_flag_bitsILi8EEENSP_INS5_IJNSA_ILi8EEESG_EEENS5_IJSG_SC_EEEEEEEvNS4_8identityENS4_23SM90_TMA_LOAD_MULTICASTES17_vS18_EENS_8epilogue10collective6detail29Sm90TmaWarpSpecializedAdapterINS1C_15DefaultEpilogueIaSI_SI_NS1B_6thread17LinearCombinationIaLi1EiiLNS1G_9ScaleType4KindE0ELNS_15FloatRoundStyleE2EaEENS1_15EpilogueDefaultEEEEEvvEEEEvNT_6ParamsE --------------------------
	.section	.nv.info._ZN7cutlass13device_kernelINS_4gemm6kernel13GemmUniversalIN4cute5tupleIJiiiiEEENS1_10collective13CollectiveMmaINS1_34MainloopSm90TmaGmmaWarpSpecializedILi4ENS5_IJNS4_1CILi2EEENSA_ILi1EEESC_EEENS1_32KernelTmaWarpSpecializedPingpongEEENS5_IJNSA_ILi64EEESG_SG_EEEaNS5_IJlSC_lEEEaSI_NS4_8TiledMMAINS4_8MMA_AtomIJNS4_4SM904GMMA26MMA_64x64x32_S32S8S8_SS_TNEEEENS4_6LayoutINS5_IJSC_SC_SC_EEENS5_IJNSA_ILi0EEESR_SR_EEEEENS5_IJNS4_10UnderscoreESU_SU_EEEEENS4_13SM90_TMA_LOADENS4_14ComposedLayoutINS4_7SwizzleILi2ELi4ELi3EEENS4_18smem_ptr_flag_bitsILi8EEENSP_INS5_IJNSA_ILi8EEESG_EEENS5_IJSG_SC_EEEEEEEvNS4_8identityENS4_23SM90_TMA_LOAD_MULTICASTES17_vS18_EENS_8epilogue10collective6detail29Sm90TmaWarpSpecializedAdapterINS1C_15DefaultEpilogueIaSI_SI_NS1B_6thread17LinearCombinationIaLi1EiiLNS1G_9ScaleType4KindE0ELNS_15FloatRoundStyleE2EaEENS1_15EpilogueDefaultEEEEEvvEEEEvNT_6ParamsE,"",@"SHT_CUDA_INFO"
	.sectionflags	@""
	.align	4


	//----- nvinfo : EIATTR_CUDA_API_VERSION
	.align		4
        /*0000*/ 	.byte	0x04, 0x37
        /*0002*/ 	.short	(.L_21 - .L_20)
.L_20:
        /*0004*/ 	.word	0x00000082


	//----- nvinfo : EIATTR_KPARAM_INFO
	.align		4
.L_21:
        /*0008*/ 	.byte	0x04, 0x17
        /*000a*/ 	.short	(.L_23 - .L_22)
.L_22:
        /*000c*/ 	.word	0x00000000
        /*0010*/ 	.short	0x0000
        /*0012*/ 	.short	0x0070
        /*0014*/ 	.byte	0x00, 0xf0, 0x01, 0x10


	//----- nvinfo : EIATTR_SPARSE_MMA_MASK
	.align		4
.L_23:
        /*0018*/ 	.byte	0x03, 0x50
        /*001a*/ 	.short	0x0000


	//----- nvinfo : EIATTR_MAXREG_COUNT
	.align		4
        /*001c*/ 	.byte	0x03, 0x1b
        /*001e*/ 	.short	0x00a8


	//----- nvinfo : EIATTR_NUM_BARRIERS
	.align		4
        /*0020*/ 	.byte	0x02, 0x4c
        /*0022*/ 	.byte	0x01
	.zero		1


	//----- nvinfo : EIATTR_EXTERNS
	.align		4
        /*0024*/ 	.byte	0x04, 0x0f
        /*0026*/ 	.short	(.L_25 - .L_24)


	//   ....[0]....
	.align		4
.L_24:
        /*0028*/ 	.word	index@(__assertfail)


	//----- nvinfo : EIATTR_MERCURY_ISA_VERSION
	.align		4
.L_25:
        /*002c*/ 	.byte	0x03, 0x5f
        /*002e*/ 	.short	0x0101


	//----- nvinfo : EIATTR_INT_WARP_WIDE_INSTR_OFFSETS
	.align		4
        /*0030*/ 	.byte	0x04, 0x31
        /*0032*/ 	.short	(.L_27 - .L_26)


	//   ....[0]....
.L_26:
        /*0034*/ 	.word	0x000005d0


	//   ....[1]....
        /*0038*/ 	.word	0x00000610


	//   ....[2]....
        /*003c*/ 	.word	0x000006a0


	//   ....[3]....
        /*0040*/ 	.word	0x000006b0


	//   ....[4]....
        /*0044*/ 	.word	0x000006d0


	//   ....[5]....
        /*0048*/ 	.word	0x000006f0


	//   ....[6]....
        /*004c*/ 	.word	0x000007e0


	//   ....[7]....
        /*0050*/ 	.word	0x00000800


	//   ....[8]....
        /*0054*/ 	.word	0x00001f50


	//----- nvinfo : EIATTR_COOP_GROUP_MASK_REGIDS
	.align		4
.L_27:
        /*0058*/ 	.byte	0x04, 0x29
        /*005a*/ 	.short	(.L_29 - .L_28)


	//   ....[0]....
.L_28:
        /*005c*/ 	.word	0xffffffff


	//   ....[1]....
        /*0060*/ 	.word	0xffffffff


	//   ....[2]....
        /*0064*/ 	.word	0xffffffff


	//   ....[3]....
        /*0068*/ 	.word	0xffffffff


	//   ....[4]....
        /*006c*/ 	.word	0xffffffff


	//   ....[5]....
        /*0070*/ 	.word	0xffffffff


	//   ....[6]....
        /*0074*/ 	.word	0xffffffff


	//----- nvinfo : EIATTR_COOP_GROUP_INSTR_OFFSETS
	.align		4
.L_29:
        /*0078*/ 	.byte	0x04, 0x28
        /*007a*/ 	.short	(.L_31 - .L_30)


	//   ....[0]....
.L_30:
        /*007c*/ 	.word	0x00000060


	//   ....[1]....
        /*0080*/ 	.word	0x00000080


	//   ....[2]....
        /*0084*/ 	.word	0x00000180


	//   ....[3]....
        /*0088*/ 	.word	0x000003b0


	//   ....[4]....
        /*008c*/ 	.word	0x00000400


	//   ....[5]....
        /*0090*/ 	.word	0x000004f0


	//   ....[6]....
        /*0094*/ 	.word	0x00000980


	//----- nvinfo : EIATTR_REG_RECONFIG
	.align		4
.L_31:
        /*0098*/ 	.byte	0x01, 0x54
	.zero		2


	//----- nvinfo : EIATTR_SYSCALL_OFFSETS
	.align		4
        /*009c*/ 	.byte	0x04, 0x46
        /*009e*/ 	.short	(.L_33 - .L_32)


	//   ....[0]....
.L_32:
        /*00a0*/ 	.word	0x00001950


	//----- nvinfo : EIATTR_MBARRIER_INSTR_OFFSETS
	.align		4
.L_33:
        /*00a4*/ 	.byte	0x04, 0x39
        /*00a6*/ 	.short	(.L_35 - .L_34)


	//   ....[0]....
.L_34:
        /*00a8*/ 	.word	0x00000300
        /*00ac*/ 	.word	0x000000ff
        /*00b0*/ 	.word	0x00000000
        /*00b4*/ 	.short	0x0100
        /*00b6*/ 	.byte	0x07
	.zero		1


	//   ....[1]....
        /*00b8*/ 	.word	0x00000310
        /*00bc*/ 	.word	0x000000ff
        /*00c0*/ 	.word	0x00000020
        /*00c4*/ 	.short	0x0100
        /*00c6*/ 	.byte	0x07
	.zero		1


	//   ....[2]....
        /*00c8*/ 	.word	0x00000320
        /*00cc*/ 	.word	0x000000ff
        /*00d0*/ 	.word	0x00000008
        /*00d4*/ 	.short	0x0100
        /*00d6*/ 	.byte	0x07
	.zero		1


	//   ....[3]....
        /*00d8*/ 	.word	0x00000330
        /*00dc*/ 	.word	0x000000ff
        /*00e0*/ 	.word	0x00000028
        /*00e4*/ 	.short	0x0100
        /*00e6*/ 	.byte	0x07
	.zero		1


	//   ....[4]....
        /*00e8*/ 	.word	0x00000340
        /*00ec*/ 	.word	0x000000ff
        /*00f0*/ 	.word	0x00000010
        /*00f4*/ 	.short	0x0100
        /*00f6*/ 	.byte	0x07
	.zero		1


	//   ....[5]....
        /*00f8*/ 	.word	0x00000350
        /*00fc*/ 	.word	0x000000ff
        /*0100*/ 	.word	0x00000030
        /*0104*/ 	.short	0x0100
        /*0106*/ 	.byte	0x07
	.zero		1


	//   ....[6]....
        /*0108*/ 	.word	0x00000360
        /*010c*/ 	.word	0x000000ff
        /*0110*/ 	.word	0x00000018
        /*0114*/ 	.short	0x0100
        /*0116*/ 	.byte	0x07
	.zero		1


	//   ....[7]....
        /*0118*/ 	.word	0x00000370
        /*011c*/ 	.word	0x000000ff
        /*0120*/ 	.word	0x00000038
        /*0124*/ 	.short	0x0100
        /*0126*/ 	.byte	0x07
	.zero		1


	//   ....[8]....
        /*0128*/ 	.word	0x00000840
        /*012c*/ 	.word	0x000000ff
        /*0130*/ 	.word	0x00000070
        /*0134*/ 	.short	0x0100
        /*0136*/ 	.byte	0x0c
	.zero		1


	//   ....[9]....
        /*0138*/ 	.word	0x00000890
        /*013c*/ 	.word	0x000000ff
        /*0140*/ 	.word	0x00000078
        /*0144*/ 	.short	0x0100
        /*0146*/ 	.byte	0x0c
	.zero		1


	//   ....[10]....
        /*0148*/ 	.word	0x000008c0
        /*014c*/ 	.word	0x000000ff
        /*0150*/ 	.word	0x00000050
        /*0154*/ 	.short	0x0100
        /*0156*/ 	.byte	0x0d
	.zero		1


	//   ....[11]....
        /*0158*/ 	.word	0x00000910
        /*015c*/ 	.word	0x000000ff
        /*0160*/ 	.word	0x00000058
        /*0164*/ 	.short	0x0100
        /*0166*/ 	.byte	0x0d
	.zero		1


	//   ....[12]....
        /*0168*/ 	.word	0x00000920
        /*016c*/ 	.word	0x000000ff
        /*0170*/ 	.word	0x00000060
        /*0174*/ 	.short	0x0100
        /*0176*/ 	.byte	0x0d
	.zero		1


	//   ....[13]....
        /*0178*/ 	.word	0x00000930
        /*017c*/ 	.word	0x000000ff
        /*0180*/ 	.word	0x00000068
        /*0184*/ 	.short	0x0100
        /*0186*/ 	.byte	0x0d
	.zero		1


	//   ....[14]....
        /*0188*/ 	.word	0x00001830
        /*018c*/ 	.word	0x0000003f
        /*0190*/ 	.word	0x00000000
        /*0194*/ 	.short	0x010a
        /*0196*/ 	.byte	0x2b
	.zero		1


	//   ....[15]....
        /*0198*/ 	.word	0x000019f0
        /*019c*/ 	.word	0x00000003
        /*01a0*/ 	.word	0x00000000
        /*01a4*/ 	.short	0x010a
        /*01a6*/ 	.byte	0x3f
	.zero		1


	//   ....[16]....
        /*01a8*/ 	.word	0x00001a30
        /*01ac*/ 	.word	0x00000003
        /*01b0*/ 	.word	0x00000000
        /*01b4*/ 	.short	0x010a
        /*01b6*/ 	.byte	0x3f
	.zero		1


	//   ....[17]....
        /*01b8*/ 	.word	0x00001c30
        /*01bc*/ 	.word	0x000000ff
        /*01c0*/ 	.word	0x00000000
        /*01c4*/ 	.short	0x010a
        /*01c6*/ 	.byte	0x04
	.zero		1


	//   ....[18]....
        /*01c8*/ 	.word	0x00001c70
        /*01cc*/ 	.word	0x000000ff
        /*01d0*/ 	.word	0x00000000
        /*01d4*/ 	.short	0x010a
        /*01d6*/ 	.byte	0x04
	.zero		1


	//   ....[19]....
        /*01d8*/ 	.word	0x00001de0
        /*01dc*/ 	.word	0x00000005
        /*01e0*/ 	.word	0x00000000
        /*01e4*/ 	.short	0x0101
        /*01e6*/ 	.byte	0x3f
	.zero		1


	//   ....[20]....
        /*01e8*/ 	.word	0x00001ee0
        /*01ec*/ 	.word	0x0000003e
        /*01f0*/ 	.word	0x00000000
        /*01f4*/ 	.short	0x0101
        /*01f6*/ 	.byte	0x2c
	.zero		1


	//   ....[21]....
        /*01f8*/ 	.word	0x00001fd0
        /*01fc*/ 	.word	0x00000003
        /*0200*/ 	.word	0x00000000
        /*0204*/ 	.short	0x0101
        /*0206*/ 	.byte	0x3f
	.zero		1


	//   ....[22]....
        /*0208*/ 	.word	0x00002090
        /*020c*/ 	.word	0x0000003f
        /*0210*/ 	.word	0x00000010
        /*0214*/ 	.short	0x010a
        /*0216*/ 	.byte	0x2b
	.zero		1


	//   ....[23]....
        /*0218*/ 	.word	0x00003eb0
        /*021c*/ 	.word	0x00000040
        /*0220*/ 	.word	0x00000000
        /*0224*/ 	.short	0x0101
        /*0226*/ 	.byte	0x2c
	.zero		1


	//   ....[24]....
        /*0228*/ 	.word	0x000048f0
        /*022c*/ 	.word	0x0000000c
        /*0230*/ 	.word	0x00000020
        /*0234*/ 	.short	0x010a
        /*0236*/ 	.byte	0x3f
	.zero		1


	//   ....[25]....
        /*0238*/ 	.word	0x00004cb0
        /*023c*/ 	.word	0x00000003
        /*0240*/ 	.word	0x00000078
        /*0244*/ 	.short	0x0101
        /*0246*/ 	.byte	0x3f
	.zero		1


	//   ....[26]....
        /*0248*/ 	.word	0x00005440
        /*024c*/ 	.word	0x00000007
        /*0250*/ 	.word	0x00000000
        /*0254*/ 	.short	0x010a
        /*0256*/ 	.byte	0x3f
	.zero		1


	//   ....[27]....
        /*0258*/ 	.word	0x000054c0
        /*025c*/ 	.word	0x00000009
        /*0260*/ 	.word	0x00000000
        /*0264*/ 	.short	0x010a
        /*0266*/ 	.byte	0x3f
	.zero		1


	//   ....[28]....
        /*0268*/ 	.word	0x00005550
        /*026c*/ 	.word	0x00000006
        /*0270*/ 	.word	0x00000000
        /*0274*/ 	.short	0x010a
        /*0276*/ 	.byte	0x3f
	.zero		1


	//   ....[29]....
        /*0278*/ 	.word	0x000055e0
        /*027c*/ 	.word	0x00000003
        /*0280*/ 	.word	0x00000000
        /*0284*/ 	.short	0x010a
        /*0286*/ 	.byte	0x3f
	.zero		1


	//   ....[30]....
        /*0288*/ 	.word	0x00005640
        /*028c*/ 	.word	0x0000003d
        /*0290*/ 	.word	0x00000000
        /*0294*/ 	.short	0x010a
        /*0296*/ 	.byte	0x3f
	.zero		1


	//   ....[31]....
        /*0298*/ 	.word	0x00005690
        /*029c*/ 	.word	0x00000003
        /*02a0*/ 	.word	0x00000000
        /*02a4*/ 	.short	0x010a
        /*02a6*/ 	.byte	0x3f
	.zero		1


	//   ....[32]....
        /*02a8*/ 	.word	0x000056f0
        /*02ac*/ 	.word	0x00000005
        /*02b0*/ 	.word	0x00000000
        /*02b4*/ 	.short	0x010a
        /*02b6*/ 	.byte	0x3f
	.zero		1


	//   ....[33]....
        /*02b8*/ 	.word	0x00005740
        /*02bc*/ 	.word	0x0000003d
        /*02c0*/ 	.word	0x00000010
        /*02c4*/ 	.short	0x010a
        /*02c6*/ 	.byte	0x3f
	.zero		1


	//   ....[34]....
        /*02c8*/ 	.word	0x00005810
        /*02cc*/ 	.word	0x0000000c
        /*02d0*/ 	.word	0x00000020
        /*02d4*/ 	.short	0x010a
        /*02d6*/ 	.byte	0x3f
	.zero		1


	//   ....[35]....
        /*02d8*/ 	.word	0x000058e0
        /*02dc*/ 	.word	0x00000007
        /*02e0*/ 	.word	0x00000000
        /*02e4*/ 	.short	0x010a
        /*02e6*/ 	.byte	0x3f
	.zero		1


	//   ....[36]....
        /*02e8*/ 	.word	0x00005930
        /*02ec*/ 	.word	0x00000009
        /*02f0*/ 	.word	0x00000000
        /*02f4*/ 	.short	0x010a
        /*02f6*/ 	.byte	0x3f
	.zero		1


	//   ....[37]....
        /*02f8*/ 	.word	0x00005980
        /*02fc*/ 	.word	0x00000006
        /*0300*/ 	.word	0x00000000
        /*0304*/ 	.short	0x010a
        /*0306*/ 	.byte	0x3f
	.zero		1


	//----- nvinfo : EIATTR_NUM_MBARRIERS
	.align		4
.L_35:
        /*0308*/ 	.byte	0x03, 0x38
        /*030a*/ 	.short	0x000e


	//----- nvinfo : EIATTR_EXIT_INSTR_OFFSETS
	.align		4
        /*030c*/ 	.byte	0x04, 0x1c
        /*030e*/ 	.short	(.L_37 - .L_36)


	//   ....[0]....
.L_36:
        /*0310*/ 	.word	0x00001490


	//   ....[1]....
        /*0314*/ 	.word	0x000014f0


	//   ....[2]....
        /*0318*/ 	.word	0x000045c0


	//   ....[3]....
        /*031c*/ 	.word	0x000045f0


	//   ....[4]....
        /*0320*/ 	.word	0x00005630


	//----- nvinfo : EIATTR_MAX_THREADS
	.align		4
.L_37:
        /*0324*/ 	.byte	0x04, 0x05
        /*0326*/ 	.short	(.L_39 - .L_38)
.L_38:
        /*0328*/ 	.word	0x00000180
        /*032c*/ 	.word	0x00000001
        /*0330*/ 	.word	0x00000001


	//----- nvinfo : EIATTR_CRS_STACK_SIZE
	.align		4
.L_39:
        /*0334*/ 	.byte	0x04, 0x1e
        /*0336*/ 	.short	(.L_41 - .L_40)
.L_40:
        /*0338*/ 	.word	0x00000000


	//----- nvinfo : EIATTR_CBANK_PARAM_SIZE
	.align		4
.L_41:
        /*033c*/ 	.byte	0x03, 0x19
        /*033e*/ 	.short	0x0470


	//----- nvinfo : EIATTR_PARAM_CBANK
	.align		4
        /*0340*/ 	.byte	0x04, 0x0a
        /*0342*/ 	.short	(.L_43 - .L_42)
	.align		4
.L_42:
        /*0344*/ 	.word	index@(.nv.constant0._ZN7cutlass13device_kernelINS_4gemm6kernel13GemmUniversalIN4cute5tupleIJiiiiEEENS1_10collective13CollectiveMmaINS1_34MainloopSm90TmaGmmaWarpSpecializedILi4ENS5_IJNS4_1CILi2EEENSA_ILi1EEESC_EEENS1_32KernelTmaWarpSpecializedPingpongEEENS5_IJNSA_ILi64EEESG_SG_EEEaNS5_IJlSC_lEEEaSI_NS4_8TiledMMAINS4_8MMA_AtomIJNS4_4SM904GMMA26MMA_64x64x32_S32S8S8_SS_TNEEEENS4_6LayoutINS5_IJSC_SC_SC_EEENS5_IJNSA_ILi0EEESR_SR_EEEEENS5_IJNS4_10UnderscoreESU_SU_EEEEENS4_13SM90_TMA_LOADENS4_14ComposedLayoutINS4_7SwizzleILi2ELi4ELi3EEENS4_18smem_ptr_flag_bitsILi8EEENSP_INS5_IJNSA_ILi8EEESG_EEENS5_IJSG_SC_EEEEEEEvNS4_8identityENS4_23SM90_TMA_LOAD_MULTICASTES17_vS18_EENS_8epilogue10collective6detail29Sm90TmaWarpSpecializedAdapterINS1C_15DefaultEpilogueIaSI_SI_NS1B_6thread17LinearCombinationIaLi1EiiLNS1G_9ScaleType4KindE0ELNS_15FloatRoundStyleE2EaEENS1_15EpilogueDefaultEEEEEvvEEEEvNT_6ParamsE)
        /*0348*/ 	.short	0x0210
        /*034a*/ 	.short	0x0470


	//----- nvinfo : EIATTR_SW_WAR
	.align		4
.L_43:
        /*034c*/ 	.byte	0x04, 0x36
        /*034e*/ 	.short	(.L_45 - .L_44)
.L_44:
        /*0350*/ 	.word	0x00000008
.L_45:


//--------------------- .nv.callgraph             --------------------------
	.section	.nv.callgraph,"",@"SHT_CUDA_CALLGRAPH"
	.align	4
	.sectionentsize	8
	.align		4
        /*0000*/ 	.word	0x00000000
	.align		4
        /*0004*/ 	.word	0xffffffff
	.align		4
        /*0008*/ 	.word	index@(_ZN7cutlass13device_kernelINS_4gemm6kernel13GemmUniversalIN4cute5tupleIJiiiiEEENS1_10collective13CollectiveMmaINS1_34MainloopSm90TmaGmmaWarpSpecializedILi4ENS5_IJNS4_1CILi2EEENSA_ILi1EEESC_EEENS1_32KernelTmaWarpSpecializedPingpongEEENS5_IJNSA_ILi64EEESG_SG_EEEaNS5_IJlSC_lEEEaSI_NS4_8TiledMMAINS4_8MMA_AtomIJNS4_4SM904GMMA26MMA_64x64x32_S32S8S8_SS_TNEEEENS4_6LayoutINS5_IJSC_SC_SC_EEENS5_IJNSA_ILi0EEESR_SR_EEEEENS5_IJNS4_10UnderscoreESU_SU_EEEEENS4_13SM90_TMA_LOADENS4_14ComposedLayoutINS4_7SwizzleILi2ELi4ELi3EEENS4_18smem_ptr_flag_bitsILi8EEENSP_INS5_IJNSA_ILi8EEESG_EEENS5_IJSG_SC_EEEEEEEvNS4_8identityENS4_23SM90_TMA_LOAD_MULTICASTES17_vS18_EENS_8epilogue10collective6detail29Sm90TmaWarpSpecializedAdapterINS1C_15DefaultEpilogueIaSI_SI_NS1B_6thread17LinearCombinationIaLi1EiiLNS1G_9ScaleType4KindE0ELNS_15FloatRoundStyleE2EaEENS1_15EpilogueDefaultEEEEEvvEEEEvNT_6ParamsE)
	.align		4
        /*000c*/ 	.word	index@(__assertfail)
	.align		4
        /*0010*/ 	.word	0x00000000
	.align		4
        /*0014*/ 	.word	0xfffffffe
	.align		4
        /*0018*/ 	.word	0x00000000
	.align		4
        /*001c*/ 	.word	0xfffffffd
	.align		4
        /*0020*/ 	.word	0x00000000
	.align		4
        /*0024*/ 	.word	0xfffffffc


//--------------------- .nv.constant4             --------------------------
	.section	.nv.constant4,"a",@progbits
	.align	8
	.align		8
.nv.constant4:
        /*0000*/ 	.dword	__assertfail
	.align		8
        /*0008*/ 	.dword	__unnamed_1
	.align		8
        /*0010*/ 	.dword	_ZN39_INTERNAL_fbd24874_4_k_cu_a3c478e9_53084cuda3std3__45__cpo5beginE
	.align		8
        /*0018*/ 	.dword	_ZN39_INTERNAL_fbd24874_4_k_cu_a3c478e9_53084cuda3std3__45__cpo3endE
	.align		8
        /*0020*/ 	.dword	_ZN39_INTERNAL_fbd24874_4_k_cu_a3c478e9_53084cuda3std3__45__cpo6cbeginE
	.align		8
        /*0028*/ 	.dword	_ZN39_INTERNAL_fbd24874_4_k_cu_a3c478e9_53084cuda3std3__45__cpo4cendE
	.align		8
        /*0030*/ 	.dword	_ZN39_INTERNAL_fbd24874_4_k_cu_a3c478e9_53084cuda3std3__441_GLOBAL__N__fbd24874_4_k_cu_a3c478e9_53086ignoreE
	.align		8
        /*0038*/ 	.dword	_ZN39_INTERNAL_fbd24874_4_k_cu_a3c478e9_53084cuda3std3__419piecewise_constructE
	.align		8
        /*0040*/ 	.dword	_ZN39_INTERNAL_fbd24874_4_k_cu_a3c478e9_53084cuda3std3__48in_placeE
	.align		8
        /*0048*/ 	.dword	_ZN39_INTERNAL_fbd24874_4_k_cu_a3c478e9_53084cuda3std6ranges3__45__cpo4swapE
	.align		8
        /*0050*/ 	.dword	_ZN39_INTERNAL_fbd24874_4_k_cu_a3c478e9_53084cuda3std6ranges3__45__cpo9iter_moveE
	.align		8
        /*0058*/ 	.dword	_ZN39_INTERNAL_fbd24874_4_k_cu_a3c478e9_53084cute7productE
	.align		8
        /*0060*/ 	.dword	_ZN39_INTERNAL_fbd24874_4_k_cu_a3c478e9_53084cute1_E
	.align		8
        /*0068*/ 	.dword	$str$22
	.align		8
        /*0070*/ 	.dword	$str$23


//--------------------- .text._ZN7cutlass13device_kernelINS_4gemm6kernel13GemmUniversalIN4cute5tupleIJiiiiEEENS1_10collective13CollectiveMmaINS1_34MainloopSm90TmaGmmaWarpSpecializedILi4ENS5_IJNS4_1CILi2EEENSA_ILi1EEESC_EEENS1_32KernelTmaWarpSpecializedPingpongEEENS5_IJNSA_ILi64EEESG_SG_EEEaNS5_IJlSC_lEEEaSI_NS4_8TiledMMAINS4_8MMA_AtomIJNS4_4SM904GMMA26MMA_64x64x32_S32S8S8_SS_TNEEEENS4_6LayoutINS5_IJSC_SC_SC_EEENS5_IJNSA_ILi0EEESR_SR_EEEEENS5_IJNS4_10UnderscoreESU_SU_EEEEENS4_13SM90_TMA_LOADENS4_14ComposedLayoutINS4_7SwizzleILi2ELi4ELi3EEENS4_18smem_ptr_flag_bitsILi8EEENSP_INS5_IJNSA_ILi8EEESG_EEENS5_IJSG_SC_EEEEEEEvNS4_8identityENS4_23SM90_TMA_LOAD_MULTICASTES17_vS18_EENS_8epilogue10collective6detail29Sm90TmaWarpSpecializedAdapterINS1C_15DefaultEpilogueIaSI_SI_NS1B_6thread17LinearCombinationIaLi1EiiLNS1G_9ScaleType4KindE0ELNS_15FloatRoundStyleE2EaEENS1_15EpilogueDefaultEEEEEvvEEEEvNT_6ParamsE --------------------------
	.section	.text._ZN7cutlass13device_kernelINS_4gemm6kernel13GemmUniversalIN4cute5tupleIJiiiiEEENS1_10collective13CollectiveMmaINS1_34MainloopSm90TmaGmmaWarpSpecializedILi4ENS5_IJNS4_1CILi2EEENSA_ILi1EEESC_EEENS1_32KernelTmaWarpSpecializedPingpongEEENS5_IJNSA_ILi64EEESG_SG_EEEaNS5_IJlSC_lEEEaSI_NS4_8TiledMMAINS4_8MMA_AtomIJNS4_4SM904GMMA26MMA_64x64x32_S32S8S8_SS_TNEEEENS4_6LayoutINS5_IJSC_SC_SC_EEENS5_IJNSA_ILi0EEESR_SR_EEEEENS5_IJNS4_10UnderscoreESU_SU_EEEEENS4_13SM90_TMA_LOADENS4_14ComposedLayoutINS4_7SwizzleILi2ELi4ELi3EEENS4_18smem_ptr_flag_bitsILi8EEENSP_INS5_IJNSA_ILi8EEESG_EEENS5_IJSG_SC_EEEEEEEvNS4_8identityENS4_23SM90_TMA_LOAD_MULTICASTES17_vS18_EENS_8epilogue10collective6detail29Sm90TmaWarpSpecializedAdapterINS1C_15DefaultEpilogueIaSI_SI_NS1B_6thread17LinearCombinationIaLi1EiiLNS1G_9ScaleType4KindE0ELNS_15FloatRoundStyleE2EaEENS1_15EpilogueDefaultEEEEEvvEEEEvNT_6ParamsE,"ax",@progbits
	.align	128
.text._ZN7cutlass13device_kernelINS_4gemm6kernel13GemmUniversalIN4cute5tupleIJiiiiEEENS1_10collective13CollectiveMmaINS1_34MainloopSm90TmaGmmaWarpSpecializedILi4ENS5_IJNS4_1CILi2EEENSA_ILi1EEESC_EEENS1_32KernelTmaWarpSpecializedPingpongEEENS5_IJNSA_ILi64EEESG_SG_EEEaNS5_IJlSC_lEEEaSI_NS4_8TiledMMAINS4_8MMA_AtomIJNS4_4SM904GMMA26MMA_64x64x32_S32S8S8_SS_TNEEEENS4_6LayoutINS5_IJSC_SC_SC_EEENS5_IJNSA_ILi0EEESR_SR_EEEEENS5_IJNS4_10UnderscoreESU_SU_EEEEENS4_13SM90_TMA_LOADENS4_14ComposedLayoutINS4_7SwizzleILi2ELi4ELi3EEENS4_18smem_ptr_flag_bitsILi8EEENSP_INS5_IJNSA_ILi8EEESG_EEENS5_IJSG_SC_EEEEEEEvNS4_8identityENS4_23SM90_TMA_LOAD_MULTICASTES17_vS18_EENS_8epilogue10collective6detail29Sm90TmaWarpSpecializedAdapterINS1C_15DefaultEpilogueIaSI_SI_NS1B_6thread17LinearCombinationIaLi1EiiLNS1G_9ScaleType4KindE0ELNS_15FloatRoundStyleE2EaEENS1_15EpilogueDefaultEEEEEvvEEEEvNT_6ParamsE:
        .type           _ZN7cutlass13device_kernelINS_4gemm6kernel13GemmUniversalIN4cute5tupleIJiiiiEEENS1_10collective13CollectiveMmaINS1_34MainloopSm90TmaGmmaWarpSpecializedILi4ENS5_IJNS4_1CILi2EEENSA_ILi1EEESC_EEENS1_32KernelTmaWarpSpecializedPingpongEEENS5_IJNSA_ILi64EEESG_SG_EEEaNS5_IJlSC_lEEEaSI_NS4_8TiledMMAINS4_8MMA_AtomIJNS4_4SM904GMMA26MMA_64x64x32_S32S8S8_SS_TNEEEENS4_6LayoutINS5_IJSC_SC_SC_EEENS5_IJNSA_ILi0EEESR_SR_EEEEENS5_IJNS4_10UnderscoreESU_SU_EEEEENS4_13SM90_TMA_LOADENS4_14ComposedLayoutINS4_7SwizzleILi2ELi4ELi3EEENS4_18smem_ptr_flag_bitsILi8EEENSP_INS5_IJNSA_ILi8EEESG_EEENS5_IJSG_SC_EEEEEEEvNS4_8identityENS4_23SM90_TMA_LOAD_MULTICASTES17_vS18_EENS_8epilogue10collective6detail29Sm90TmaWarpSpecializedAdapterINS1C_15DefaultEpilogueIaSI_SI_NS1B_6thread17LinearCombinationIaLi1EiiLNS1G_9ScaleType4KindE0ELNS_15FloatRoundStyleE2EaEENS1_15EpilogueDefaultEEEEEvvEEEEvNT_6ParamsE,@function
        .size           _ZN7cutlass13device_kernelINS_4gemm6kernel13GemmUniversalIN4cute5tupleIJiiiiEEENS1_10collective13CollectiveMmaINS1_34MainloopSm90TmaGmmaWarpSpecializedILi4ENS5_IJNS4_1CILi2EEENSA_ILi1EEESC_EEENS1_32KernelTmaWarpSpecializedPingpongEEENS5_IJNSA_ILi64EEESG_SG_EEEaNS5_IJlSC_lEEEaSI_NS4_8TiledMMAINS4_8MMA_AtomIJNS4_4SM904GMMA26MMA_64x64x32_S32S8S8_SS_TNEEEENS4_6LayoutINS5_IJSC_SC_SC_EEENS5_IJNSA_ILi0EEESR_SR_EEEEENS5_IJNS4_10UnderscoreESU_SU_EEEEENS4_13SM90_TMA_LOADENS4_14ComposedLayoutINS4_7SwizzleILi2ELi4ELi3EEENS4_18smem_ptr_flag_bitsILi8EEENSP_INS5_IJNSA_ILi8EEESG_EEENS5_IJSG_SC_EEEEEEEvNS4_8identityENS4_23SM90_TMA_LOAD_MULTICASTES17_vS18_EENS_8epilogue10collective6detail29Sm90TmaWarpSpecializedAdapterINS1C_15DefaultEpilogueIaSI_SI_NS1B_6thread17LinearCombinationIaLi1EiiLNS1G_9ScaleType4KindE0ELNS_15FloatRoundStyleE2EaEENS1_15EpilogueDefaultEEEEEvvEEEEvNT_6ParamsE,(.L_x_140 - _ZN7cutlass13device_kernelINS_4gemm6kernel13GemmUniversalIN4cute5tupleIJiiiiEEENS1_10collective13CollectiveMmaINS1_34MainloopSm90TmaGmmaWarpSpecializedILi4ENS5_IJNS4_1CILi2EEENSA_ILi1EEESC_EEENS1_32KernelTmaWarpSpecializedPingpongEEENS5_IJNSA_ILi64EEESG_SG_EEEaNS5_IJlSC_lEEEaSI_NS4_8TiledMMAINS4_8MMA_AtomIJNS4_4SM904GMMA26MMA_64x64x32_S32S8S8_SS_TNEEEENS4_6LayoutINS5_IJSC_SC_SC_EEENS5_IJNSA_ILi0EEESR_SR_EEEEENS5_IJNS4_10UnderscoreESU_SU_EEEEENS4_13SM90_TMA_LOADENS4_14ComposedLayoutINS4_7SwizzleILi2ELi4ELi3EEENS4_18smem_ptr_flag_bitsILi8EEENSP_INS5_IJNSA_ILi8EEESG_EEENS5_IJSG_SC_EEEEEEEvNS4_8identityENS4_23SM90_TMA_LOAD_MULTICASTES17_vS18_EENS_8epilogue10collective6detail29Sm90TmaWarpSpecializedAdapterINS1C_15DefaultEpilogueIaSI_SI_NS1B_6thread17LinearCombinationIaLi1EiiLNS1G_9ScaleType4KindE0ELNS_15FloatRoundStyleE2EaEENS1_15EpilogueDefaultEEEEEvvEEEEvNT_6ParamsE)
        .other          _ZN7cutlass13device_kernelINS_4gemm6kernel13GemmUniversalIN4cute5tupleIJiiiiEEENS1_10collective13CollectiveMmaINS1_34MainloopSm90TmaGmmaWarpSpecializedILi4ENS5_IJNS4_1CILi2EEENSA_ILi1EEESC_EEENS1_32KernelTmaWarpSpecializedPingpongEEENS5_IJNSA_ILi64EEESG_SG_EEEaNS5_IJlSC_lEEEaSI_NS4_8TiledMMAINS4_8MMA_AtomIJNS4_4SM904GMMA26MMA_64x64x32_S32S8S8_SS_TNEEEENS4_6LayoutINS5_IJSC_SC_SC_EEENS5_IJNSA_ILi0EEESR_SR_EEEEENS5_IJNS4_10UnderscoreESU_SU_EEEEENS4_13SM90_TMA_LOADENS4_14ComposedLayoutINS4_7SwizzleILi2ELi4ELi3EEENS4_18smem_ptr_flag_bitsILi8EEENSP_INS5_IJNSA_ILi8EEESG_EEENS5_IJSG_SC_EEEEEEEvNS4_8identityENS4_23SM90_TMA_LOAD_MULTICASTES17_vS18_EENS_8epilogue10collective6detail29Sm90TmaWarpSpecializedAdapterINS1C_15DefaultEpilogueIaSI_SI_NS1B_6thread17LinearCombinationIaLi1EiiLNS1G_9ScaleType4KindE0ELNS_15FloatRoundStyleE2EaEENS1_15EpilogueDefaultEEEEEvvEEEEvNT_6ParamsE,@"STO_CUDA_ENTRY STV_DEFAULT"
_ZN7cutlass13device_kernelINS_4gemm6kernel13GemmUniversalIN4cute5tupleIJiiiiEEENS1_10collective13CollectiveMmaINS1_34MainloopSm90TmaGmmaWarpSpecializedILi4ENS5_IJNS4_1CILi2EEENSA_ILi1EEESC_EEENS1_32KernelTmaWarpSpecializedPingpongEEENS5_IJNSA_ILi64EEESG_SG_EEEaNS5_IJlSC_lEEEaSI_NS4_8TiledMMAINS4_8MMA_AtomIJNS4_4SM904GMMA26MMA_64x64x32_S32S8S8_SS_TNEEEENS4_6LayoutINS5_IJSC_SC_SC_EEENS5_IJNSA_ILi0EEESR_SR_EEEEENS5_IJNS4_10UnderscoreESU_SU_EEEEENS4_13SM90_TMA_LOADENS4_14ComposedLayoutINS4_7SwizzleILi2ELi4ELi3EEENS4_18smem_ptr_flag_bitsILi8EEENSP_INS5_IJNSA_ILi8EEESG_EEENS5_IJSG_SC_EEEEEEEvNS4_8identityENS4_23SM90_TMA_LOAD_MULTICASTES17_vS18_EENS_8epilogue10collective6detail29Sm90TmaWarpSpecializedAdapterINS1C_15DefaultEpilogueIaSI_SI_NS1B_6thread17LinearCombinationIaLi1EiiLNS1G_9ScaleType4KindE0ELNS_15FloatRoundStyleE2EaEENS1_15EpilogueDefaultEEEEEvvEEEEvNT_6ParamsE:
[----:B------:R-:W0:Y:S01]  /*0000*/  LDC R1, c[0x0][0x28] ;  /* 0x00000a00ff017b82 */ /* 0x000e220000000800 */
[----:B------:R-:W1:Y:S01]  /*0010*/  S2R R3, SR_TID.X ;  /* 0x0000000000037919 */ /* 0x000e620000002100 */
[----:B------:R-:W-:Y:S01]  /*0020*/  ELECT P0, URZ, PT ;  /* 0x00000000003f782f */ /* 0x000fe20003800000 */
[----:B------:R-:W-:Y:S01]  /*0030*/  BSSY B0, `(.L_x_0) ;  /* 0x0000014000007945 */ /* 0x000fe20003800000 */
[--C-:B-1----:R-:W-:Y:S02]  /*0040*/  SHF.R.U32.HI R0, RZ, 0x5, R3.reuse ;  /* 0x00000005ff007819 */ /* 0x102fe40000011603 */
[----:B------:R-:W-:-:S03]  /*0050*/  SHF.R.U32.HI R5, RZ, 0x7, R3 ;  /* 0x00000007ff057819 */ /* 0x000fc60000011603 */
[----:B------:R-:W1:Y:S02]  /*0060*/  SHFL.IDX PT, R2, R0, RZ, 0x1f ;  /* 0x00001fff00027589 */ /* 0x000e6400000e0000 */
[----:B-1----:R-:W-:Y:S02]  /*0070*/  R2UR UR6, R2 ;  /* 0x00000000020672ca */ /* 0x002fe400000e0000 */
[----:B------:R1:W2:Y:S11]  /*0080*/  SHFL.IDX PT, R2, R5, RZ, 0x1f ;  /* 0x00001fff05027589 */ /* 0x0002b600000e0000 */
[----:B------:R-:W-:-:S02]  /*0090*/  USHF.R.S32.HI UR4, URZ, 0x1f, UR6 ;  /* 0x0000001f3f047899 */ /* 0x000fc40008011406 */
[----:B------:R-:W-:Y:S02]  /*00a0*/  ISETP.NE.OR P0, PT, RZ, UR6, !P0 ;  /* 0x00000006ff007c0c */ /* 0x000fe4000c705670 */
[----:B------:R-:W-:-:S04]  /*00b0*/  ULEA.HI UR4, UR4, UR6, URZ, 0x2 ;  /* 0x0000000604047291 */ /* 0x000fc8000f8f103f */
[----:B------:R-:W-:-:S04]  /*00c0*/  ULOP3.LUT UR4, UR4, 0xfffffffc, URZ, 0xc0, !UPT ;  /* 0xfffffffc04047892 */ /* 0x000fc8000f8ec03f */
[----:B------:R-:W-:-:S03]  /*00d0*/  UIADD3 UR6, UR6, -UR4, URZ ;  /* 0x8000000406067290 */ /* 0x000fc6000fffe03f */
[----:B012---:R-:W-:Y:S09]  /*00e0*/  @P0 BRA `(.L_x_1) ;  /* 0x0000000000200947 */ /* 0x007ff20003800000 */
[----:B------:R-:W-:Y:S02]  /*00f0*/  ULDC.64 UR4, c[0x0][0x198] ;  /* 0x0000660000047ab9 */ /* 0x000fe40000000a00 */
[----:B------:R-:W-:Y:S02]  /*0100*/  UIADD3 UR8, UP0, UR4, 0xf0, URZ ;  /* 0x000000f004087890 */ /* 0x000fe4000ff1e03f */
[----:B------:R-:W-:Y:S02]  /*0110*/  UIADD3 UR4, UP1, UR4, 0x1f0, URZ ;  /* 0x000001f004047890 */ /* 0x000fe4000ff3e03f */
[----:B------:R-:W-:Y:S02]  /*0120*/  UIADD3.X UR9, URZ, UR5, URZ, UP0, !UPT ;  /* 0x000000053f097290 */ /* 0x000fe400087fe43f */
[----:B------:R-:W-:-:S07]  /*0130*/  UIADD3.X UR5, URZ, UR5, URZ, UP1, !UPT ;  /* 0x000000053f057290 */ /* 0x000fce0008ffe43f */
[----:B------:R0:W-:Y:S02]  /*0140*/  UTMACCTL.PF [UR8] ;  /* 0x00000000080079b9 */ /* 0x0001e40008040000 */
[----:B------:R0:W-:Y:S02]  /*0150*/  UTMACCTL.PF [UR4] ;  /* 0x00000000040079b9 */ /* 0x0001e40008040000 */
[----:B0-----:R-:W-:Y:S01]  /*0160*/  NOP ;  /* 0x0000000000007918 */ /* 0x001fe20000000000 */
.L_x_1:
[----:B------:R-:W-:Y:S05]  /*0170*/  BSYNC B0 ;  /* 0x0000000000007941 */ /* 0x000fea0003800000 */
.L_x_0:
[----:B------:R-:W0:Y:S01]  /*0180*/  SHFL.IDX PT, R6, R0, RZ, 0x1f ;  /* 0x00001fff00067589 */ /* 0x000e2200000e0000 */
[----:B------:R-:W-:Y:S01]  /*0190*/  R2UR UR19, R2 ;  /* 0x00000000021372ca */ /* 0x000fe200000e0000 */
[----:B------:R-:W-:-:S04]  /*01a0*/  UISETP.NE.AND UP0, UPT, UR6, 0x3, UPT ;  /* 0x000000030600788c */ /* 0x000fc8000bf05270 */
[----:B------:R-:W-:-:S08]  /*01b0*/  UISETP.EQ.OR UP0, UPT, UR6, URZ, !UP0 ;  /* 0x0000003f0600728c */ /* 0x000fd0000c702670 */
[----:B------:R-:W-:Y:S02]  /*01c0*/  UIADD3 UR14, UR19, -0x1, URZ ;  /* 0xffffffff130e7890 */ /* 0x000fe4000fffe03f */
[----:B------:R-:W-:Y:S02]  /*01d0*/  UISETP.EQ.AND UP0, UPT, UR19, URZ, UP0 ;  /* 0x0000003f1300728c */ /* 0x000fe40008702270 */
[----:B------:R-:W-:Y:S02]  /*01e0*/  UISETP.GE.U32.AND UP1, UPT, UR14, 0x2, UPT ;  /* 0x000000020e00788c */ /* 0x000fe4000bf26070 */
[----:B------:R-:W-:Y:S01]  /*01f0*/  USEL UR36, URZ, 0x1, !UP0 ;  /* 0x000000013f247887 */ /* 0x000fe2000c000000 */
[----:B0-----:R-:W-:-:S03]  /*0200*/  ISETP.NE.AND P0, PT, R6, RZ, PT ;  /* 0x000000ff0600720c */ /* 0x001fc60003f05270 */
[----:B------:R-:W-:-:S10]  /*0210*/  USEL UR36, UR36, 0x2, UP1 ;  /* 0x0000000224247887 */ /* 0x000fd40008800000 */
[----:B------:R-:W-:Y:S05]  /*0220*/  @P0 BRA `(.L_x_2) ;  /* 0x0000000000580947 */ /* 0x000fea0003800000 */
[----:B------:R-:W0:Y:S01]  /*0230*/  S2UR UR7, SR_CgaCtaId ;  /* 0x00000000000779c3 */ /* 0x000e220000008800 */
[----:B------:R-:W-:Y:S01]  /*0240*/  UMOV UR4, 0x400 ;  /* 0x0000040000047882 */ /* 0x000fe20000000000 */
[----:B------:R-:W-:Y:S01]  /*0250*/  UMOV UR5, 0x1 ;  /* 0x0000000100057882 */ /* 0x000fe20000000000 */
[----:B------:R-:W-:Y:S01]  /*0260*/  UMOV UR8, 0x2 ;  /* 0x0000000200087882 */ /* 0x000fe20000000000 */
[----:B------:R-:W-:Y:S01]  /*0270*/  ELECT P0, URZ, PT ;  /* 0x00000000003f782f */ /* 0x000fe20003800000 */
[----:B------:R-:W-:-:S04]  /*0280*/  UIADD3 UR8, -UR8, 0x100000, URZ ;  /* 0x0010000008087890 */ /* 0x000fc8000fffe13f */
[----:B------:R-:W-:Y:S02]  /*0290*/  USHF.L.U32 UR9, UR8, 0xb, URZ ;  /* 0x0000000b08097899 */ /* 0x000fe4000800063f */
[----:B------:R-:W-:Y:S02]  /*02a0*/  USHF.L.U32 UR8, UR8, 0x1, URZ ;  /* 0x0000000108087899 */ /* 0x000fe4000800063f */
[----:B0-----:R-:W-:Y:S02]  /*02b0*/  ULEA UR7, UR7, UR4, 0x18 ;  /* 0x0000000407077291 */ /* 0x001fe4000f8ec03f */
[----:B------:R-:W-:-:S04]  /*02c0*/  UIADD3 UR4, -UR5, 0x100000, URZ ;  /* 0x0010000005047890 */ /* 0x000fc8000fffe13f */
[----:B------:R-:W-:Y:S02]  /*02d0*/  USHF.L.U32 UR5, UR4, 0xb, URZ ;  /* 0x0000000b04057899 */ /* 0x000fe4000800063f */
[----:B------:R-:W-:Y:S01]  /*02e0*/  USHF.L.U32 UR4, UR4, 0x1, URZ ;  /* 0x0000000104047899 */ /* 0x000fe2000800063f */
[----:B------:R-:W0:Y:S11]  /*02f0*/  FENCE.VIEW.ASYNC.S ;  /* 0x00000000000073c6 */ /* 0x000e360000000000 */
[----:B0-----:R0:W1:Y:S01]  /*0300*/  SYNCS.EXCH.64 URZ, [UR7], UR4 ;  /* 0x00000004073f75b2 */ /* 0x0010620008000100 */
[----:B------:R0:W2:Y:S01]  /*0310*/  SYNCS.EXCH.64 URZ, [UR7+0x20], UR8 ;  /* 0x00002008073f75b2 */ /* 0x0000a20008000100 */
[----:B------:R0:W3:Y:S01]  /*0320*/  SYNCS.EXCH.64 URZ, [UR7+0x8], UR4 ;  /* 0x00000804073f75b2 */ /* 0x0000e20008000100 */
[----:B------:R0:W4:Y:S01]  /*0330*/  SYNCS.EXCH.64 URZ, [UR7+0x28], UR8 ;  /* 0x00002808073f75b2 */ /* 0x0001220008000100 */
[----:B------:R0:W0:Y:S01]  /*0340*/  SYNCS.EXCH.64 URZ, [UR7+0x10], UR4 ;  /* 0x00001004073f75b2 */ /* 0x0000220008000100 */
[----:B------:R0:W0:Y:S01]  /*0350*/  SYNCS.EXCH.64 URZ, [UR7+0x30], UR8 ;  /* 0x00003008073f75b2 */ /* 0x0000220008000100 */
[----:B------:R0:W0:Y:S01]  /*0360*/  SYNCS.EXCH.64 URZ, [UR7+0x18], UR4 ;  /* 0x00001804073f75b2 */ /* 0x0000220008000100 */
[----:B------:R0:W0:Y:S01]  /*0370*/  SYNCS.EXCH.64 URZ, [UR7+0x38], UR8 ;  /* 0x00003808073f75b2 */ /* 0x0000220008000100 */
[----:B------:R-:W-:Y:S01]  /*0380*/  NOP ;  /* 0x0000000000007918 */ /* 0x000fe20000000000 */
.L_x_2:
[----:B------:R-:W5:Y:S01]  /*0390*/  S2UR UR15, SR_CTAID.X ;  /* 0x00000000000f79c3 */ /* 0x000f620000002500 */
[----:B------:R-:W-:Y:S01]  /*03a0*/  SHF.R.S32.HI R2, RZ, 0x1f, R3 ;  /* 0x0000001fff027819 */ /* 0x000fe20000011403 */
[----:B------:R-:W1:Y:S01]  /*03b0*/  SHFL.IDX PT, R7, R0, RZ, 0x1f ;  /* 0x00001fff00077589 */ /* 0x000e6200000e0000 */
[----:B------:R-:W-:Y:S02]  /*03c0*/  ELECT P0, URZ, PT ;  /* 0x00000000003f782f */ /* 0x000fe40003800000 */
[----:B------:R-:W-:Y:S01]  /*03d0*/  SHF.R.S32.HI R11, RZ, 0x1f, R6 ;  /* 0x0000001fff0b7819 */ /* 0x000fe20000011406 */
[----:B0-----:R-:W-:Y:S01]  /*03e0*/  ULDC UR4, c[0x0][0x150] ;  /* 0x0000540000047ab9 */ /* 0x001fe20000000800 */
[----:B------:R-:W-:Y:S01]  /*03f0*/  LEA.HI R2, R2, R3, RZ, 0x7 ;  /* 0x0000000302027211 */ /* 0x000fe200078f38ff */
[----:B------:R-:W0:Y:S01]  /*0400*/  SHFL.IDX PT, R8, R0, RZ, 0x1f ;  /* 0x00001fff00087589 */ /* 0x000e2200000e0000 */
[----:B------:R-:W2:Y:S01]  /*0410*/  S2UR UR8, SR_CTAID.Y ;  /* 0x00000000000879c3 */ /* 0x000ea20000002600 */
[----:B------:R-:W-:-:S02]  /*0420*/  ELECT P1, URZ, PT ;  /* 0x00000000003f782f */ /* 0x000fc40003820000 */
[----:B------:R-:W-:Y:S01]  /*0430*/  LOP3.LUT R2, R2, 0xffffff80, RZ, 0xc0, !PT ;  /* 0xffffff8002027812 */ /* 0x000fe200078ec0ff */
[----:B------:R-:W-:Y:S01]  /*0440*/  ULDC UR7, c[0x0][0x144] ;  /* 0x0000510000077ab9 */ /* 0x000fe20000000800 */
[----:B------:R-:W-:Y:S01]  /*0450*/  LEA.HI R11, R11, R6, RZ, 0x2 ;  /* 0x000000060b0b7211 */ /* 0x000fe200078f10ff */
[----:B------:R-:W-:Y:S01]  /*0460*/  UMOV UR18, 0x80 ;  /* 0x0000008000127882 */ /* 0x000fe20000000000 */
[----:B------:R-:W-:Y:S01]  /*0470*/  NOP ;  /* 0x0000000000007918 */ /* 0x000fe20000000000 */
[----:B------:R-:W-:Y:S01]  /*0480*/  IMAD.IADD R4, R3, 0x1, -R2 ;  /* 0x0000000103047824 */ /* 0x000fe200078e0a02 */
[----:B------:R-:W-:Y:S01]  /*0490*/  LOP3.LUT R11, R11, 0x3ffffffc, RZ, 0xc0, !PT ;  /* 0x3ffffffc0b0b7812 */ /* 0x000fe200078ec0ff */
[----:B------:R-:W-:Y:S01]  /*04a0*/  NOP ;  /* 0x0000000000007918 */ /* 0x000fe20000000000 */
[----:B------:R-:W-:Y:S01]  /*04b0*/  ULDC UR17, c[0x0][0x148] ;  /* 0x0000520000117ab9 */ /* 0x000fe20000000800 */
[----:B------:R-:W-:Y:S01]  /*04c0*/  IMAD.MOV.U32 R23, RZ, RZ, 0x1 ;  /* 0x00000001ff177424 */ /* 0x000fe200078e00ff */
[----:B------:R-:W-:Y:S01]  /*04d0*/  SHF.R.S32.HI R9, RZ, 0x1f, R4 ;  /* 0x0000001fff097819 */ /* 0x000fe20000011404 */
[----:B------:R-:W-:Y:S01]  /*04e0*/  IMAD.IADD R11, R6, 0x1, -R11 ;  /* 0x00000001060b7824 */ /* 0x000fe200078e0a0b */
[----:B------:R-:W3:Y:S01]  /*04f0*/  SHFL.IDX PT, R5, R5, RZ, 0x1f ;  /* 0x00001fff05057589 */ /* 0x000ee200000e0000 */
[----:B------:R-:W-:-:S02]  /*0500*/  ISETP.NE.AND P2, PT, RZ, UR19, PT ;  /* 0x00000013ff007c0c */ /* 0x000fc4000bf45270 */
[----:B-----5:R-:W-:Y:S02]  /*0510*/  I2FP.F32.U32 R10, UR15 ;  /* 0x0000000f000a7c45 */ /* 0x020fe40008201000 */
[----:B------:R-:W-:Y:S02]  /*0520*/  LEA.HI R2, R9, R4, RZ, 0x3 ;  /* 0x0000000409027211 */ /* 0x000fe400078f18ff */
[----:B-1----:R-:W-:Y:S01]  /*0530*/  ISETP.NE.OR P0, PT, R7, RZ, !P0 ;  /* 0x000000ff0700720c */ /* 0x002fe20004705670 */
[----:B------:R-:W-:Y:S01]  /*0540*/  FMUL R10, R10, UR4 ;  /* 0x000000040a0a7c20 */ /* 0x000fe20008400000 */
[--C-:B------:R-:W-:Y:S01]  /*0550*/  SHF.R.S32.HI R7, RZ, 0x3, R2.reuse ;  /* 0x00000003ff077819 */ /* 0x100fe20000011402 */
[----:B------:R-:W-:Y:S01]  /*0560*/  ULDC UR4, c[0x0][0x154] ;  /* 0x0000550000047ab9 */ /* 0x000fe20000000800 */
[----:B------:R-:W-:Y:S02]  /*0570*/  SHF.R.S32.HI R2, RZ, 0x1f, R2 ;  /* 0x0000001fff027819 */ /* 0x000fe40000011402 */
[----:B0-----:R-:W-:Y:S01]  /*0580*/  ISETP.NE.OR P1, PT, R8, RZ, !P1 ;  /* 0x000000ff0800720c */ /* 0x001fe20004f25670 */
[----:B------:R-:W0:Y:S01]  /*0590*/  F2I.U32.TRUNC.NTZ R10, R10 ;  /* 0x0000000a000a7305 */ /* 0x000e22000020f000 */
[----:B------:R-:W-:-:S02]  /*05a0*/  LEA.HI R2, R2, R7, RZ, 0x2 ;  /* 0x0000000702027211 */ /* 0x000fc400078f10ff */
[----:B--2---:R-:W-:Y:S02]  /*05b0*/  I2FP.F32.U32 R0, UR8 ;  /* 0x0000000800007c45 */ /* 0x004fe40008201000 */
[----:B------:R-:W-:Y:S01]  /*05c0*/  LOP3.LUT R2, R2, 0xfffffffc, RZ, 0xc0, !PT ;  /* 0xfffffffc02027812 */ /* 0x000fe200078ec0ff */
[----:B------:R-:W-:Y:S02]  /*05d0*/  VOTEU.ALL UP0, P0 ;  /* 0x00000000003f7886 */ /* 0x000fe40000000000 */
[----:B------:R-:W-:Y:S02]  /*05e0*/  FMUL R6, R0, UR4 ;  /* 0x0000000400067c20 */ /* 0x000fe40008400000 */
[----:B------:R-:W-:Y:S01]  /*05f0*/  IMAD.IADD R2, R7, 0x1, -R2 ;  /* 0x0000000107027824 */ /* 0x000fe200078e0a02 */
[----:B------:R-:W1:Y:S01]  /*0600*/  @!UP0 S2UR UR11, SR_CgaCtaId ;  /* 0x00000000000b89c3 */ /* 0x000e620000008800 */
[----:B------:R-:W-:Y:S01]  /*0610*/  VOTEU.ALL UP1, P1 ;  /* 0x00000000003f7886 */ /* 0x000fe20000820000 */
[----:B------:R-:W-:Y:S01]  /*0620*/  @!UP0 UMOV UR10, 0x400 ;  /* 0x00000400000a8882 */ /* 0x000fe20000000000 */
[----:B------:R-:W-:Y:S01]  /*0630*/  IMAD R2, R11, 0x4, R2 ;  /* 0x000000040b027824 */ /* 0x000fe200078e0202 */
[----:B0-----:R-:W-:Y:S01]  /*0640*/  R2UR UR4, R10 ;  /* 0x000000000a0472ca */ /* 0x001fe200000e0000 */
[----:B------:R-:W0:Y:S01]  /*0650*/  F2I.U32.TRUNC.NTZ R6, R6 ;  /* 0x0000000600067305 */ /* 0x000e22000020f000 */
[----:B------:R-:W-:Y:S01]  /*0660*/  @!UP1 UMOV UR13, 0x400 ;  /* 0x00000400000d9882 */ /* 0x000fe20000000000 */
[C---:B------:R-:W-:Y:S01]  /*0670*/  IMAD.SHL.U32 R7, R2.reuse, 0x4, RZ ;  /* 0x0000000402077824 */ /* 0x040fe200078e00ff */
[----:B------:R-:W-:Y:S01]  /*0680*/  LEA.HI R0, R2, R2, RZ, 0x1 ;  /* 0x0000000202007211 */ /* 0x000fe200078f08ff */
[----:B------:R-:W2:Y:S01]  /*0690*/  @!UP1 S2UR UR16, SR_CgaCtaId ;  /* 0x00000000001099c3 */ /* 0x000ea20000008800 */
[----:B------:R-:W-:Y:S01]  /*06a0*/  VOTEU.ALL UP2, P1 ;  /* 0x00000000003f7886 */ /* 0x000fe20000840000 */
[----:B------:R-:W-:Y:S01]  /*06b0*/  VOTEU.ALL UP3, P1 ;  /* 0x00000000003f7886 */ /* 0x000fe20000860000 */
[----:B------:R-:W-:Y:S01]  /*06c0*/  LOP3.LUT R11, R0, 0xfffffffe, RZ, 0xc0, !PT ;  /* 0xfffffffe000b7812 */ /* 0x000fe200078ec0ff */
[----:B------:R-:W-:Y:S01]  /*06d0*/  VOTEU.ALL UP4, P1 ;  /* 0x00000000003f7886 */ /* 0x000fe20000880000 */
[----:B------:R-:W-:Y:S01]  /*06e0*/  LOP3.LUT R22, R2, 0xc, R7, 0x78, !PT ;  /* 0x0000000c02167812 */ /* 0x000fe200078e7807 */
[----:B------:R-:W-:-:S02]  /*06f0*/  VOTEU.ALL UP5, P1 ;  /* 0x00000000003f7886 */ /* 0x000fc400008a0000 */
[----:B------:R-:W-:Y:S01]  /*0700*/  IMAD.IADD R11, R2, 0x1, -R11 ;  /* 0x00000001020b7824 */ /* 0x000fe200078e0a0b */
[----:B------:R-:W-:Y:S01]  /*0710*/  UIADD3 UR4, -UR4, URZ, URZ ;  /* 0x0000003f04047290 */ /* 0x000fe2000fffe13f */
[----:B------:R-:W5:Y:S01]  /*0720*/  LDC R2, c[0x0][0x140] ;  /* 0x00005000ff027b82 */ /* 0x000f620000000800 */
[----:B0-----:R-:W-:Y:S02]  /*0730*/  R2UR UR9, R6 ;  /* 0x00000000060972ca */ /* 0x001fe400000e0000 */
[----:B------:R-:W-:Y:S02]  /*0740*/  UIMAD UR7, UR7, UR4, UR15 ;  /* 0x00000004070772a4 */ /* 0x000fe4000f8e020f */
[----:B-1----:R-:W-:Y:S01]  /*0750*/  @!UP0 ULEA UR12, UR11, UR10, 0x18 ;  /* 0x0000000a0b0c8291 */ /* 0x002fe2000f8ec03f */
[----:B------:R-:W-:Y:S01]  /*0760*/  UMOV UR4, 0x20 ;  /* 0x0000002000047882 */ /* 0x000fe20000000000 */
[----:B------:R-:W-:-:S04]  /*0770*/  @!UP1 UIADD3 UR10, -UR18, 0x100000, URZ ;  /* 0x00100000120a9890 */ /* 0x000fc8000fffe13f */
[----:B------:R-:W-:Y:S02]  /*0780*/  @!UP1 USHF.L.U32 UR11, UR10, 0xb, URZ ;  /* 0x0000000b0a0b9899 */ /* 0x000fe4000800063f */
[----:B------:R-:W-:Y:S01]  /*0790*/  @!UP1 USHF.L.U32 UR10, UR10, 0x1, URZ ;  /* 0x000000010a0a9899 */ /* 0x000fe2000800063f */
[----:B------:R-:W-:Y:S01]  /*07a0*/  ISETP.NE.AND P3, PT, R11, UR7, PT ;  /* 0x000000070b007c0c */ /* 0x000fe2000bf65270 */
[----:B------:R-:W-:-:S04]  /*07b0*/  @!UP0 UIADD3 UR4, -UR4, 0x100000, URZ ;  /* 0x0010000004048890 */ /* 0x000fc8000fffe13f */
[----:B------:R-:W-:Y:S02]  /*07c0*/  @!UP0 USHF.L.U32 UR5, UR4, 0xb, URZ ;  /* 0x0000000b04058899 */ /* 0x000fe4000800063f */
[----:B------:R-:W-:Y:S01]  /*07d0*/  @!UP0 USHF.L.U32 UR4, UR4, 0x1, URZ ;  /* 0x0000000104048899 */ /* 0x000fe2000800063f */
[----:B------:R-:W-:Y:S01]  /*07e0*/  VOTEU.ALL UP0, P0 ;  /* 0x00000000003f7886 */ /* 0x000fe20000000000 */
[----:B--2---:R-:W-:Y:S01]  /*07f0*/  @!UP1 ULEA UR13, UR16, UR13, 0x18 ;  /* 0x0000000d100d9291 */ /* 0x004fe2000f8ec03f */
[----:B------:R-:W-:Y:S01]  /*0800*/  VOTEU.ALL UP1, P0 ;  /* 0x00000000003f7886 */ /* 0x000fe20000020000 */
[----:B------:R-:W-:Y:S01]  /*0810*/  UIADD3 UR9, -UR9, URZ, URZ ;  /* 0x0000003f09097290 */ /* 0x000fe2000fffe13f */
[----:B------:R-:W-:Y:S01]  /*0820*/  LOP3.LUT P0, RZ, R4, 0x7, RZ, 0xc0, !PT ;  /* 0x0000000704ff7812 */ /* 0x000fe2000780c0ff */
[----:B------:R-:W0:Y:S06]  /*0830*/  FENCE.VIEW.ASYNC.S ;  /* 0x00000000000073c6 */ /* 0x000e2c0000000000 */
[----:B0-----:R-:W0:Y:S01]  /*0840*/  @!UP0 SYNCS.EXCH.64 URZ, [UR12+0x70], UR4 ;  /* 0x000070040c3f85b2 */ /* 0x001e220008000100 */
[----:B------:R-:W-:-:S02]  /*0850*/  @P3 LEA.HI R0, R22, R22, RZ, 0x1 ;  /* 0x0000001616003211 */ /* 0x000fc400078f08ff */
[----:B-----5:R-:W-:Y:S02]  /*0860*/  ISETP.EQ.U32.AND P1, PT, R2, 0x1, PT ;  /* 0x000000010200780c */ /* 0x020fe40003f22070 */
[----:B------:R-:W-:Y:S02]  /*0870*/  @P3 SHF.R.S32.HI R0, RZ, 0x1, R0 ;  /* 0x00000001ff003819 */ /* 0x000fe40000011400 */
[----:B------:R-:W-:Y:S01]  /*0880*/  ISETP.LT.U32.AND P0, PT, R22, 0x2, !P0 ;  /* 0x000000021600780c */ /* 0x000fe20004701070 */
[----:B------:R1:W2:Y:S01]  /*0890*/  @!UP1 SYNCS.EXCH.64 URZ, [UR12+0x78], UR4 ;  /* 0x000078040c3f95b2 */ /* 0x0002a20008000100 */
[----:B------:R-:W-:Y:S01]  /*08a0*/  NOP ;  /* 0x0000000000007918 */ /* 0x000fe20000000000 */
[----:B-1----:R-:W-:Y:S01]  /*08b0*/  UIMAD UR4, UR17, UR9, UR8 ;  /* 0x00000009110472a4 */ /* 0x002fe2000f8e0208 */
[----:B------:R1:W0:Y:S05]  /*08c0*/  @!UP2 SYNCS.EXCH.64 URZ, [UR13+0x50], UR10 ;  /* 0x0000500a0d3fa5b2 */ /* 0x00022a0008000100 */
[----:B------:R-:W-:-:S02]  /*08d0*/  @P3 ISETP.NE.AND P4, PT, R0, UR4, PT ;  /* 0x0000000400003c0c */ /* 0x000fc4000bf85270 */
[----:B------:R-:W-:Y:S02]  /*08e0*/  SEL R0, RZ, 0x1, !P0 ;  /* 0x00000001ff007807 */ /* 0x000fe40004000000 */
[----:B------:R-:W-:-:S04]  /*08f0*/  @P3 SEL R23, RZ, 0x1, P4 ;  /* 0x00000001ff173807 */ /* 0x000fc80002000000 */
[----:B------:R-:W-:Y:S01]  /*0900*/  LOP3.LUT R23, R23, R0, RZ, 0xc0, !PT ;  /* 0x0000000017177212 */ /* 0x000fe200078ec0ff */
[----:B------:R1:W0:Y:S01]  /*0910*/  @!UP3 SYNCS.EXCH.64 URZ, [UR13+0x58], UR10 ;  /* 0x0000580a0d3fb5b2 */ /* 0x0002220008000100 */
[----:B------:R1:W0:Y:S01]  /*0920*/  @!UP4 SYNCS.EXCH.64 URZ, [UR13+0x60], UR10 ;  /* 0x0000600a0d3fc5b2 */ /* 0x0002220008000100 */
[----:B------:R1:W0:Y:S01]  /*0930*/  @!UP5 SYNCS.EXCH.64 URZ, [UR13+0x68], UR10 ;  /* 0x0000680a0d3fd5b2 */ /* 0x0002220008000100 */
[----:B------:R-:W-:Y:S01]  /*0940*/  NOP ;  /* 0x0000000000007918 */ /* 0x000fe20000000000 */
[----:B-1-3--:R-:W-:Y:S05]  /*0950*/  @!P1 BRA `(.L_x_3) ;  /* 0x0000000000089947 */ /* 0x00afea0003800000 */
[----:B0-2-4-:R-:W-:Y:S01]  /*0960*/  UCGABAR_ARV ;  /* 0x00000000000079c7 */ /* 0x015fe20008000000 */
[----:B------:R-:W-:Y:S05]  /*0970*/  BRA `(.L_x_4) ;  /* 0x0000000000047947 */ /* 0x000fea0003800000 */
.L_x_3:
[----:B0-2-4-:R-:W-:Y:S01]  /*0980*/  NOP ;  /* 0x0000000000007918 */ /* 0x015fe20000000000 */
.L_x_4:
[----:B------:R-:W-:Y:S01]  /*0990*/  ULDC.64 UR4, c[0x0][0x598] ;  /* 0x0001660000047ab9 */ /* 0x000fe20000000a00 */
[----:B------:R-:W-:Y:S01]  /*09a0*/  ULDC.64 UR52, c[0x0][0x208] ;  /* 0x0000820000347ab9 */ /* 0x000fe20000000a00 */
[----:B------:R-:W-:-:S04]  /*09b0*/  ISETP.NE.U32.AND P0, PT, RZ, UR4, PT ;  /* 0x00000004ff007c0c */ /* 0x000fc8000bf05070 */
[----:B------:R-:W-:-:S13]  /*09c0*/  ISETP.NE.AND.EX P0, PT, RZ, UR5, PT, P0 ;  /* 0x00000005ff007c0c */ /* 0x000fda000bf05300 */
[----:B------:R-:W-:Y:S05]  /*09d0*/  @!P0 BRA `(.L_x_5) ;  /* 0x00000000001c8947 */ /* 0x000fea0003800000 */
[----:B------:R-:W0:Y:S02]  /*09e0*/  LDC.64 R6, c[0x0][0x598] ;  /* 0x00016600ff067b82 */ /* 0x000e240000000a00 */
[----:B0-----:R-:W2:Y:S02]  /*09f0*/  LDG.E.64 R6, desc[UR52][R6.64] ;  /* 0x0000003406067981 */ /* 0x001ea4000c1e1b00 */
[----:B--2---:R-:W-:-:S04]  /*0a00*/  ISETP.NE.U32.AND P0, PT, R6, RZ, PT ;  /* 0x000000ff0600720c */ /* 0x004fc80003f05070 */
[----:B------:R-:W-:-:S13]  /*0a10*/  ISETP.NE.AND.EX P0, PT, R7, RZ, PT, P0 ;  /* 0x000000ff0700720c */ /* 0x000fda0003f05300 */
[----:B------:R-:W-:Y:S05]  /*0a20*/  @!P0 BRA `(.L_x_5) ;  /* 0x0000000000088947 */ /* 0x000fea0003800000 */
[----:B------:R0:W5:Y:S01]  /*0a30*/  LD.E R56, desc[UR52][R6.64] ;  /* 0x0000003406387980 */ /* 0x000162000c101900 */
[----:B------:R-:W-:Y:S05]  /*0a40*/  BRA `(.L_x_6) ;  /* 0x0000000000247947 */ /* 0x000fea0003800000 */
.L_x_5:
[----:B------:R-:W-:Y:S02]  /*0a50*/  ULDC.64 UR4, c[0x0][0x588] ;  /* 0x0001620000047ab9 */ /* 0x000fe40000000a00 */
[----:B------:R-:W-:-:S04]  /*0a60*/  ISETP.NE.U32.AND P0, PT, RZ, UR4, PT ;  /* 0x00000004ff007c0c */ /* 0x000fc8000bf05070 */
[----:B------:R-:W-:-:S13]  /*0a70*/  ISETP.NE.AND.EX P0, PT, RZ, UR5, PT, P0 ;  /* 0x00000005ff007c0c */ /* 0x000fda000bf05300 */
[----:B------:R-:W-:Y:S05]  /*0a80*/  @!P0 BRA `(.L_x_7) ;  /* 0x00000000000c8947 */ /* 0x000fea0003800000 */
[----:B------:R-:W0:Y:S02]  /*0a90*/  LDC.64 R56, c[0x0][0x588] ;  /* 0x00016200ff387b82 */ /* 0x000e240000000a00 */
[----:B0-----:R1:W5:Y:S01]  /*0aa0*/  LDG.E R56, desc[UR52][R56.64] ;  /* 0x0000003438387981 */ /* 0x001362000c1e1900 */
[----:B------:R-:W-:Y:S05]  /*0ab0*/  BRA `(.L_x_6) ;  /* 0x0000000000087947 */ /* 0x000fea0003800000 */
.L_x_7:
[----:B------:R-:W-:Y:S02]  /*0ac0*/  ULDC UR4, c[0x0][0x580] ;  /* 0x0001600000047ab9 */ /* 0x000fe40000000800 */
[----:B------:R-:W-:-:S07]  /*0ad0*/  IMAD.U32 R56, RZ, RZ, UR4 ;  /* 0x00000004ff387e24 */ /* 0x000fce000f8e00ff */
.L_x_6:
[----:B------:R-:W-:Y:S02]  /*0ae0*/  ULDC.64 UR4, c[0x0][0x5a0] ;  /* 0x0001680000047ab9 */ /* 0x000fe40000000a00 */
[----:B------:R-:W-:-:S04]  /*0af0*/  ISETP.NE.U32.AND P0, PT, RZ, UR4, PT ;  /* 0x00000004ff007c0c */ /* 0x000fc8000bf05070 */
[----:B------:R-:W-:-:S13]  /*0b00*/  ISETP.NE.AND.EX P0, PT, RZ, UR5, PT, P0 ;  /* 0x00000005ff007c0c */ /* 0x000fda000bf05300 */
[----:B------:R-:W-:Y:S05]  /*0b10*/  @!P0 BRA `(.L_x_8) ;  /* 0x00000000001c8947 */ /* 0x000fea0003800000 */
[----:B0-----:R-:W0:Y:S02]  /*0b20*/  LDC.64 R6, c[0x0][0x5a0] ;  /* 0x00016800ff067b82 */ /* 0x001e240000000a00 */
[----:B0-----:R-:W2:Y:S02]  /*0b30*/  LDG.E.64 R6, desc[UR52][R6.64] ;  /* 0x0000003406067981 */ /* 0x001ea4000c1e1b00 */
[----:B--2---:R-:W-:-:S04]  /*0b40*/  ISETP.NE.U32.AND P0, PT, R6, RZ, PT ;  /* 0x000000ff0600720c */ /* 0x004fc80003f05070 */
[----:B------:R-:W-:-:S13]  /*0b50*/  ISETP.NE.AND.EX P0, PT, R7, RZ, PT, P0 ;  /* 0x000000ff0700720c */ /* 0x000fda0003f05300 */
[----:B------:R-:W-:Y:S05]  /*0b60*/  @!P0 BRA `(.L_x_8) ;  /* 0x0000000000088947 */ /* 0x000fea0003800000 */
[----:B-1----:R0:W5:Y:S01]  /*0b70*/  LD.E R57, desc[UR52][R6.64] ;  /* 0x0000003406397980 */ /* 0x002162000c101900 */
[----:B------:R-:W-:Y:S05]  /*0b80*/  BRA `(.L_x_9) ;  /* 0x0000000000247947 */ /* 0x000fea0003800000 */
.L_x_8:
[----:B------:R-:W-:Y:S02]  /*0b90*/  ULDC.64 UR4, c[0x0][0x590] ;  /* 0x0001640000047ab9 */ /* 0x000fe40000000a00 */
[----:B------:R-:W-:-:S04]  /*0ba0*/  ISETP.NE.U32.AND P0, PT, RZ, UR4, PT ;  /* 0x00000004ff007c0c */ /* 0x000fc8000bf05070 */
[----:B------:R-:W-:-:S13]  /*0bb0*/  ISETP.NE.AND.EX P0, PT, RZ, UR5, PT, P0 ;  /* 0x00000005ff007c0c */ /* 0x000fda000bf05300 */
[----:B------:R-:W-:Y:S05]  /*0bc0*/  @!P0 BRA `(.L_x_10) ;  /* 0x00000000000c8947 */ /* 0x000fea0003800000 */
[----:B0-----:R-:W1:Y:S02]  /*0bd0*/  LDC.64 R6, c[0x0][0x590] ;  /* 0x00016400ff067b82 */ /* 0x001e640000000a00 */
[----:B-1----:R1:W5:Y:S01]  /*0be0*/  LDG.E R57, desc[UR52][R6.64] ;  /* 0x0000003406397981 */ /* 0x002362000c1e1900 */
[----:B------:R-:W-:Y:S05]  /*0bf0*/  BRA `(.L_x_9) ;  /* 0x0000000000087947 */ /* 0x000fea0003800000 */
.L_x_10:
[----:B------:R-:W-:Y:S02]  /*0c00*/  ULDC UR4, c[0x0][0x584] ;  /* 0x0001610000047ab9 */ /* 0x000fe40000000800 */
[----:B-1----:R-:W-:-:S07]  /*0c10*/  IMAD.U32 R57, RZ, RZ, UR4 ;  /* 0x00000004ff397e24 */ /* 0x002fce000f8e00ff */
.L_x_9:
[----:B------:R-:W-:Y:S01]  /*0c20*/  ULDC UR4, c[0x0][0x65c] ;  /* 0x0001970000047ab9 */ /* 0x000fe20000000800 */
[----:B01----:R-:W0:Y:S01]  /*0c30*/  LDC.64 R6, c[0x0][0x650] ;  /* 0x00019400ff067b82 */ /* 0x003e220000000a00 */
[----:B------:R-:W-:Y:S01]  /*0c40*/  UISETP.NE.AND UP2, UPT, UR4, 0x1, UPT ;  /* 0x000000010400788c */ /* 0x000fe2000bf45270 */
[----:B------:R-:W-:Y:S01]  /*0c50*/  IMAD.MOV.U32 R19, RZ, RZ, -0x1 ;  /* 0xffffffffff137424 */ /* 0x000fe200078e00ff */
[----:B------:R-:W-:Y:S01]  /*0c60*/  UISETP.NE.AND UP0, UPT, UR19, 0x2, UPT ;  /* 0x000000021300788c */ /* 0x000fe2000bf05270 */
[----:B------:R-:W-:Y:S01]  /*0c70*/  IMAD.MOV.U32 R18, RZ, RZ, -0x1 ;  /* 0xffffffffff127424 */ /* 0x000fe200078e00ff */
[----:B------:R-:W-:Y:S01]  /*0c80*/  UP2UR UR38, UPR, URZ, 0x4 ;  /* 0x000000043f267883 */ /* 0x000fe20008000000 */
[----:B------:R-:W-:-:S06]  /*0c90*/  IMAD.MOV.U32 R2, RZ, RZ, -0x1 ;  /* 0xffffffffff027424 */ /* 0x000fcc00078e00ff */
[----:B------:R-:W-:Y:S01]  /*0ca0*/  @UP2 ULDC UR12, c[0x0][0x10] ;  /* 0x00000400000c2ab9 */ /* 0x000fe20000000800 */
[----:B------:R-:W-:Y:S01]  /*0cb0*/  @UP2 UMOV UR4, UR8 ;  /* 0x0000000800042c82 */ /* 0x000fe20008000000 */
[----:B------:R-:W-:Y:S01]  /*0cc0*/  @UP2 UMOV UR5, URZ ;  /* 0x0000003f00052c82 */ /* 0x000fe20008000000 */
[----:B------:R-:W-:Y:S01]  /*0cd0*/  @!UP2 ULDC UR16, c[0x0][0xc] ;  /* 0x000003000010aab9 */ /* 0x000fe20000000800 */
[----:B------:R-:W-:Y:S01]  /*0ce0*/  @UP2 UIMAD.WIDE.U32 UR12, UR15, UR12, UR4 ;  /* 0x0000000c0f0c22a5 */ /* 0x000fe2000f8e0004 */
[----:B------:R-:W-:Y:S02]  /*0cf0*/  ULDC UR10, c[0x0][0xc] ;  /* 0x00000300000a7ab9 */ /* 0x000fe40000000800 */
[----:B------:R-:W-:Y:S01]  /*0d00*/  @UP2 UMOV UR4, URZ ;  /* 0x0000003f00042c82 */ /* 0x000fe20008000000 */
[----:B------:R-:W-:Y:S01]  /*0d10*/  UMOV UR5, URZ ;  /* 0x0000003f00057c82 */ /* 0x000fe20008000000 */
[----:B------:R-:W-:Y:S01]  /*0d20*/  @UP2 UIADD3 UR18, UR13, UR4, URZ ;  /* 0x000000040d122290 */ /* 0x000fe2000fffe03f */
[----:B------:R-:W-:-:S02]  /*0d30*/  ULDC UR11, c[0x0][0x10] ;  /* 0x00000400000b7ab9 */ /* 0x000fc40000000800 */
[----:B------:R-:W-:Y:S01]  /*0d40*/  UMOV UR4, UR15 ;  /* 0x0000000f00047c82 */ /* 0x000fe20008000000 */
[----:B------:R-:W-:Y:S02]  /*0d50*/  UIMAD.WIDE.U32 UR10, UR10, UR11, URZ ;  /* 0x0000000b0a0a72a5 */ /* 0x000fe4000f8e003f */
[----:B------:R-:W-:Y:S01]  /*0d60*/  @!UP2 UIMAD.WIDE.U32 UR4, UR8, UR16, UR4 ;  /* 0x000000100804a2a5 */ /* 0x000fe2000f8e0004 */
[----:B------:R-:W-:Y:S02]  /*0d70*/  ULDC UR13, c[0x0][0x14] ;  /* 0x00000500000d7ab9 */ /* 0x000fe40000000800 */
[----:B------:R-:W-:Y:S02]  /*0d80*/  UIMAD.WIDE.U32 UR50, UR10, UR13, URZ ;  /* 0x0000000d0a3272a5 */ /* 0x000fe4000f8e003f */
[----:B------:R-:W-:Y:S02]  /*0d90*/  UIMAD UR37, UR11, UR13, URZ ;  /* 0x0000000d0b2572a4 */ /* 0x000fe4000f8e023f */
[----:B------:R-:W-:Y:S01]  /*0da0*/  @!UP2 UMOV UR12, UR4 ;  /* 0x00000004000cac82 */ /* 0x000fe20008000000 */
[----:B------:R-:W-:Y:S01]  /*0db0*/  @!UP2 UMOV UR18, UR5 ;  /* 0x000000050012ac82 */ /* 0x000fe20008000000 */
[----:B------:R-:W-:-:S02]  /*0dc0*/  UIADD3 UR37, UR51, UR37, URZ ;  /* 0x0000002533257290 */ /* 0x000fc4000fffe03f */
[----:B------:R-:W-:-:S04]  /*0dd0*/  UIADD3 UR4, UP1, UR12, UR50, URZ ;  /* 0x000000320c047290 */ /* 0x000fc8000ff3e03f */
[----:B------:R-:W-:Y:S02]  /*0de0*/  UIADD3.X UR5, UR18, UR37, URZ, UP1, !UPT ;  /* 0x0000002512057290 */ /* 0x000fe40008ffe43f */
[----:B------:R-:W-:Y:S02]  /*0df0*/  USEL UR4, UR4, UR12, !UP0 ;  /* 0x0000000c04047287 */ /* 0x000fe4000c000000 */
[----:B------:R-:W-:-:S04]  /*0e00*/  USEL UR5, UR5, UR18, !UP0 ;  /* 0x0000001205057287 */ /* 0x000fc8000c000000 */
[----:B0-----:R-:W-:Y:S01]  /*0e10*/  ISETP.LE.U32.AND P0, PT, R6, UR4, PT ;  /* 0x0000000406007c0c */ /* 0x001fe2000bf03070 */
[----:B------:R-:W-:Y:S02]  /*0e20*/  IMAD.U32 R16, RZ, RZ, UR4 ;  /* 0x00000004ff107e24 */ /* 0x000fe4000f8e00ff */
[----:B------:R-:W-:Y:S02]  /*0e30*/  IMAD.U32 R0, RZ, RZ, UR5 ;  /* 0x00000005ff007e24 */ /* 0x000fe4000f8e00ff */
[----:B------:R-:W-:-:S03]  /*0e40*/  IMAD.U32 R17, RZ, RZ, UR5 ;  /* 0x00000005ff117e24 */ /* 0x000fc6000f8e00ff */
[----:B------:R-:W-:Y:S02]  /*0e50*/  ISETP.GE.U32.AND.EX P0, PT, R0, R7, PT, P0 ;  /* 0x000000070000720c */ /* 0x000fe40003f06100 */
[----:B------:R-:W-:-:S11]  /*0e60*/  PRMT R0, RZ, 0x7610, R0 ;  /* 0x00007610ff007816 */ /* 0x000fd60000000000 */
[----:B------:R-:W-:Y:S05]  /*0e70*/  @P0 BRA `(.L_x_11) ;  /* 0x0000000400500947 */ /* 0x000fea0003800000 */
[----:B------:R-:W-:Y:S01]  /*0e80*/  ULDC.64 UR18, c[0x0][0x628] ;  /* 0x00018a0000127ab9 */ /* 0x000fe20000000a00 */
[C---:B------:R-:W-:Y:S01]  /*0e90*/  R2UR UR20, R16.reuse ;  /* 0x00000000101472ca */ /* 0x040fe200000e0000 */
[----:B------:R-:W-:Y:S01]  /*0ea0*/  ULDC UR16, c[0x0][0x630] ;  /* 0x00018c0000107ab9 */ /* 0x000fe20000000800 */
[----:B------:R-:W-:Y:S02]  /*0eb0*/  ISETP.NE.U32.AND P0, PT, RZ, UR18, PT ;  /* 0x00000012ff007c0c */ /* 0x000fe4000bf05070 */
[----:B------:R-:W-:Y:S02]  /*0ec0*/  R2UR UR4, R16 ;  /* 0x00000000100472ca */ /* 0x000fe400000e0000 */
[----:B------:R-:W-:Y:S02]  /*0ed0*/  ISETP.NE.AND.EX P0, PT, RZ, UR19, PT, P0 ;  /* 0x00000013ff007c0c */ /* 0x000fe4000bf05300 */
[----:B------:R-:W-:-:S11]  /*0ee0*/  R2UR UR5, R17 ;  /* 0x00000000110572ca */ /* 0x000fd600000e0000 */
[----:B------:R-:W-:Y:S05]  /*0ef0*/  @!P0 BRA `(.L_x_12) ;  /* 0x0000000000308947 */ /* 0x000fea0003800000 */
[----:B------:R-:W-:Y:S01]  /*0f00*/  R2UR UR4, R16 ;  /* 0x00000000100472ca */ /* 0x000fe200000e0000 */
[----:B------:R-:W-:Y:S01]  /*0f10*/  ULDC UR12, c[0x0][0x634] ;  /* 0x00018d00000c7ab9 */ /* 0x000fe20000000800 */
[----:B------:R-:W-:-:S11]  /*0f20*/  R2UR UR15, R17 ;  /* 0x00000000110f72ca */ /* 0x000fd600000e0000 */
[----:B------:R-:W-:-:S04]  /*0f30*/  UIADD3 UR12, UP1, UR4, UR12, URZ ;  /* 0x0000000c040c7290 */ /* 0x000fc8000ff3e03f */
[----:B------:R-:W-:-:S04]  /*0f40*/  UIADD3.X UR15, URZ, UR15, URZ, UP1, !UPT ;  /* 0x0000000f3f0f7290 */ /* 0x000fc80008ffe43f */
[----:B------:R-:W-:-:S04]  /*0f50*/  UIMAD.WIDE.U32 UR4, UR15, UR18, URZ ;  /* 0x000000120f0472a5 */ /* 0x000fc8000f8e003f */
[----:B------:R-:W-:Y:S02]  /*0f60*/  UIMAD.WIDE.U32 UR10, UP1, UR12, UR19, UR4 ;  /* 0x000000130c0a72a5 */ /* 0x000fe4000f820004 */
[----:B------:R-:W-:Y:S02]  /*0f70*/  UIMAD.WIDE.U32 UR4, UR12, UR18, URZ ;  /* 0x000000120c0472a5 */ /* 0x000fe4000f8e003f */
[----:B------:R-:W-:Y:S02]  /*0f80*/  UIADD3.X UR13, URZ, URZ, URZ, UP1, !UPT ;  /* 0x0000003f3f0d7290 */ /* 0x000fe40008ffe43f */
[----:B------:R-:W-:Y:S01]  /*0f90*/  UIADD3 URZ, UP1, UR5, UR10, URZ ;  /* 0x0000000a053f7290 */ /* 0x000fe2000ff3e03f */
[----:B------:R-:W-:-:S03]  /*0fa0*/  UMOV UR12, UR11 ;  /* 0x0000000b000c7c82 */ /* 0x000fc60008000000 */
[----:B------:R-:W-:-:S12]  /*0fb0*/  UIMAD.WIDE.U32.X UR4, UR15, UR19, UR12, UP1 ;  /* 0x000000130f0472a5 */ /* 0x000fd800088e040c */
.L_x_12:
[----:B------:R-:W-:Y:S01]  /*0fc0*/  USHF.R.U64 UR4, UR4, UR16, UR5 ;  /* 0x0000001004047299 */ /* 0x000fe20008001205 */
[----:B------:R-:W-:Y:S01]  /*0fd0*/  R2UR UR11, R17 ;  /* 0x00000000110b72ca */ /* 0x000fe200000e0000 */
[----:B------:R-:W-:Y:S02]  /*0fe0*/  USHF.R.U32.HI UR5, URZ, UR16, UR5 ;  /* 0x000000103f057299 */ /* 0x000fe40008011605 */
[----:B------:R-:W-:Y:S01]  /*0ff0*/  UIADD3 UR12, UP1, URZ, -UR4, URZ ;  /* 0x800000043f0c7290 */ /* 0x000fe2000ff3e03f */
[----:B------:R-:W-:Y:S01]  /*1000*/  ULDC.64 UR18, c[0x0][0x620] ;  /* 0x0001880000127ab9 */ /* 0x000fe20000000a00 */
[----:B------:R-:W-:Y:S02]  /*1010*/  UISETP.NE.AND UP2, UPT, UR38, URZ, UPT ;  /* 0x0000003f2600728c */ /* 0x000fe4000bf45270 */
[----:B------:R-:W-:Y:S01]  /*1020*/  UIADD3.X UR5, URZ, ~UR5, URZ, UP1, !UPT ;  /* 0x800000053f057290 */ /* 0x000fe20008ffe43f */
[----:B------:R-:W-:Y:S01]  /*1030*/  UMOV UR10, UR20 ;  /* 0x00000014000a7c82 */ /* 0x000fe20008000000 */
[----:B------:R-:W-:-:S02]  /*1040*/  ULDC UR13, c[0x0][0x618] ;  /* 0x00018600000d7ab9 */ /* 0x000fc40000000800 */
[----:B------:R-:W-:Y:S02]  /*1050*/  UIMAD UR5, UR5, UR18, URZ ;  /* 0x00000012050572a4 */ /* 0x000fe4000f8e023f */
[----:B------:R-:W-:Y:S02]  /*1060*/  UIMAD.WIDE.U32 UR10, UR12, UR18, UR10 ;  /* 0x000000120c0a72a5 */ /* 0x000fe4000f8e000a */
[----:B------:R-:W-:Y:S02]  /*1070*/  UIMAD UR12, UR12, UR19, UR5 ;  /* 0x000000130c0c72a4 */ /* 0x000fe4000f8e0205 */
[----:B------:R-:W-:Y:S02]  /*1080*/  @UP2 UIMAD UR7, UR17, UR9, UR8 ;  /* 0x00000009110722a4 */ /* 0x000fe4000f8e0208 */
[----:B------:R-:W-:Y:S01]  /*1090*/  UIADD3 UR11, UR11, UR12, URZ ;  /* 0x0000000c0b0b7290 */ /* 0x000fe2000fffe03f */
[----:B------:R-:W-:Y:S01]  /*10a0*/  ULDC.64 UR8, c[0x0][0x640] ;  /* 0x0001900000087ab9 */ /* 0x000fe20000000a00 */
[----:B------:R-:W-:-:S02]  /*10b0*/  ULDC UR15, c[0x0][0x608] ;  /* 0x00018200000f7ab9 */ /* 0x000fc40000000800 */
[----:B------:R-:W-:Y:S01]  /*10c0*/  USHF.R.U64 UR20, UR10, UR13, UR11 ;  /* 0x0000000d0a147299 */ /* 0x000fe2000800120b */
[----:B------:R-:W-:Y:S01]  /*10d0*/  ISETP.NE.U32.AND P0, PT, RZ, UR8, PT ;  /* 0x00000008ff007c0c */ /* 0x000fe2000bf05070 */
[----:B------:R-:W-:Y:S01]  /*10e0*/  USHF.R.U32.HI UR11, URZ, UR13, UR11 ;  /* 0x0000000d3f0b7299 */ /* 0x000fe2000801160b */
[----:B------:R-:W-:Y:S02]  /*10f0*/  ULDC UR21, c[0x0][0x658] ;  /* 0x0001960000157ab9 */ /* 0x000fe40000000800 */
[----:B------:R-:W-:Y:S01]  /*1100*/  ISETP.NE.AND.EX P0, PT, RZ, UR9, PT, P0 ;  /* 0x00000009ff007c0c */ /* 0x000fe2000bf05300 */
[----:B------:R-:W-:Y:S02]  /*1110*/  USHF.R.U64 UR25, UR20, UR15, UR11 ;  /* 0x0000000f14197299 */ /* 0x000fe4000800120b */
[----:B------:R-:W-:Y:S01]  /*1120*/  USHF.R.U32.HI UR11, URZ, UR15, UR11 ;  /* 0x0000000f3f0b7299 */ /* 0x000fe2000801160b */
[----:B------:R-:W-:Y:S01]  /*1130*/  UMOV UR10, 0xffffffff ;  /* 0xffffffff000a7882 */ /* 0x000fe20000000000 */
[----:B------:R-:W-:Y:S01]  /*1140*/  ULDC UR5, c[0x0][0x600] ;  /* 0x0001800000057ab9 */ /* 0x000fe20000000800 */
[----:B------:R-:W-:-:S02]  /*1150*/  USHF.L.U32 UR10, UR10, UR21, URZ ;  /* 0x000000150a0a7299 */ /* 0x000fc4000800063f */
[----:B------:R-:W-:Y:S02]  /*1160*/  USHF.R.U64 UR26, UR25, UR21, UR11 ;  /* 0x00000015191a7299 */ /* 0x000fe4000800120b */
[----:B------:R-:W-:Y:S02]  /*1170*/  ULOP3.LUT UR15, URZ, UR10, URZ, 0x33, !UPT ;  /* 0x0000000a3f0f7292 */ /* 0x000fe4000f8e333f */
[----:B------:R-:W-:Y:S02]  /*1180*/  UIADD3 UR19, UR5, -0x1, URZ ;  /* 0xffffffff05137890 */ /* 0x000fe4000fffe03f */
[----:B------:R-:W-:Y:S01]  /*1190*/  USHF.R.U32.HI UR11, URZ, UR21, UR11 ;  /* 0x000000153f0b7299 */ /* 0x000fe2000801160b */
[----:B------:R-:W-:Y:S01]  /*11a0*/  ULDC UR22, c[0x0][0x648] ;  /* 0x0001920000167ab9 */ /* 0x000fe20000000800 */
[----:B------:R-:W-:Y:S01]  /*11b0*/  ULDC UR23, c[0x0][0x638] ;  /* 0x00018e0000177ab9 */ /* 0x000fe20000000800 */
[----:B------:R-:W-:Y:S01]  /*11c0*/  UMOV UR24, 0x1 ;  /* 0x0000000100187882 */ /* 0x000fe20000000000 */
[----:B------:R-:W-:Y:S01]  /*11d0*/  UMOV UR10, UR26 ;  /* 0x0000001a000a7c82 */ /* 0x000fe20008000000 */
[----:B------:R-:W-:Y:S07]  /*11e0*/  @!P0 BRA `(.L_x_13) ;  /* 0x0000000000308947 */ /* 0x000fee0003800000 */
[----:B------:R-:W-:Y:S02]  /*11f0*/  ULDC UR16, c[0x0][0x64c] ;  /* 0x0001930000107ab9 */ /* 0x000fe40000000800 */
        /* <DEDUP_REMOVED lines=8> */
[----:B------:R-:W-:-:S07]  /*1280*/  UIMAD.WIDE.U32.X UR8, UR18, UR9, UR16, UP1 ;  /* 0x00000009120872a5 */ /* 0x000fce00088e0410 */
[----:B------:R-:W-:Y:S01]  /*1290*/  UMOV UR10, UR8 ;  /* 0x00000008000a7c82 */ /* 0x000fe20008000000 */
[----:B------:R-:W-:-:S05]  /*12a0*/  UMOV UR11, UR9 ;  /* 0x00000009000b7c82 */ /* 0x000fca0008000000 */
.L_x_13:
[----:B------:R-:W-:Y:S01]  /*12b0*/  USHF.R.U64 UR9, UR10, UR22, UR11 ;  /* 0x000000160a097299 */ /* 0x000fe2000800120b */
[----:B------:R-:W-:Y:S01]  /*12c0*/  IMAD.MOV.U32 R0, RZ, RZ, 0x1 ;  /* 0x00000001ff007424 */ /* 0x000fe200078e00ff */
[----:B------:R-:W-:Y:S01]  /*12d0*/  USHF.L.U32 UR8, UR24, UR21, URZ ;  /* 0x0000001518087299 */ /* 0x000fe2000800063f */
[----:B------:R-:W-:Y:S01]  /*12e0*/  IMAD.U32 R2, RZ, RZ, UR4 ;  /* 0x00000004ff027e24 */ /* 0x000fe2000f8e00ff */
[----:B------:R-:W-:Y:S02]  /*12f0*/  ULOP3.LUT UR15, UR25, UR15, URZ, 0xc0, !UPT ;  /* 0x0000000f190f7292 */ /* 0x000fe4000f8ec03f */
[----:B------:R-:W-:Y:S02]  /*1300*/  UIADD3 UR10, -UR9, URZ, URZ ;  /* 0x0000003f090a7290 */ /* 0x000fe4000fffe13f */
[----:B------:R-:W-:Y:S02]  /*1310*/  UIMAD UR15, UR8, UR9, UR15 ;  /* 0x00000009080f72a4 */ /* 0x000fe4000f8e020f */
[----:B------:R-:W-:-:S02]  /*1320*/  ULOP3.LUT UR19, UR20, UR19, URZ, 0xc0, !UPT ;  /* 0x0000001314137292 */ /* 0x000fc4000f8ec03f */
[----:B------:R-:W-:Y:S01]  /*1330*/  UIMAD UR8, UR10, UR23, UR26 ;  /* 0x000000170a0872a4 */ /* 0x000fe2000f8e021a */
[----:B------:R-:W-:Y:S01]  /*1340*/  ULDC UR9, c[0x0][0x610] ;  /* 0x0001840000097ab9 */ /* 0x000fe20000000800 */
[----:B------:R-:W-:Y:S02]  /*1350*/  UISETP.NE.AND UP1, UPT, UR38, URZ, UPT ;  /* 0x0000003f2600728c */ /* 0x000fe4000bf25270 */
[----:B------:R-:W-:Y:S02]  /*1360*/  UIMAD UR7, UR15, UR9, UR7 ;  /* 0x000000090f0772a4 */ /* 0x000fe4000f8e0207 */
[----:B------:R-:W-:-:S04]  /*1370*/  UIMAD UR8, UR8, UR5, UR19 ;  /* 0x00000005080872a4 */ /* 0x000fc8000f8e0213 */
[----:B------:R-:W-:Y:S02]  /*1380*/  USEL UR5, UR8, UR7, !UP1 ;  /* 0x0000000708057287 */ /* 0x000fe4000c800000 */
[----:B------:R-:W-:-:S04]  /*1390*/  USEL UR7, UR7, UR8, !UP1 ;  /* 0x0000000807077287 */ /* 0x000fc8000c800000 */
[----:B------:R-:W-:Y:S02]  /*13a0*/  IMAD.U32 R18, RZ, RZ, UR5 ;  /* 0x00000005ff127e24 */ /* 0x000fe4000f8e00ff */
[----:B------:R-:W-:-:S07]  /*13b0*/  IMAD.U32 R19, RZ, RZ, UR7 ;  /* 0x00000007ff137e24 */ /* 0x000fce000f8e00ff */
.L_x_11:
[----:B------:R-:W-:Y:S05]  /*13c0*/  @!P1 BRA `(.L_x_14) ;  /* 0x00000000000c9947 */ /* 0x000fea0003800000 */
[----:B------:R-:W-:Y:S01]  /*13d0*/  UCGABAR_WAIT ;  /* 0x0000000000007dc7 */ /* 0x000fe20008000000 */
[----:B------:R-:W-:Y:S01]  /*13e0*/  CCTL.IVALL ;  /* 0x00000000ff00798f */ /* 0x000fe20002000000 */
[----:B------:R-:W-:Y:S05]  /*13f0*/  BRA `(.L_x_15) ;  /* 0x0000000000047947 */ /* 0x000fea0003800000 */
.L_x_14:
[----:B------:R-:W-:Y:S06]  /*1400*/  BAR.SYNC.DEFER_BLOCKING 0x0 ;  /* 0x0000000000007b1d */ /* 0x000fec0000010000 */
.L_x_15:
[----:B------:R-:W-:Y:S02]  /*1410*/  ULDC UR4, c[0x0][0x28c] ;  /* 0x0000a30000047ab9 */ /* 0x000fe40000000800 */
[----:B------:R-:W-:-:S04]  /*1420*/  UIADD3 UR4, UR4, 0x3f, URZ ;  /* 0x0000003f04047890 */ /* 0x000fc8000fffe03f */
[----:B------:R-:W-:-:S04]  /*1430*/  USHF.R.S32.HI UR5, URZ, 0x1f, UR4 ;  /* 0x0000001f3f057899 */ /* 0x000fc80008011404 */
[----:B------:R-:W-:-:S04]  /*1440*/  ULEA.HI UR5, UR5, UR4, URZ, 0x6 ;  /* 0x0000000405057291 */ /* 0x000fc8000f8f303f */
[----:B------:R-:W-:Y:S01]  /*1450*/  USHF.R.S32.HI UR39, URZ, 0x6, UR5 ;  /* 0x000000063f277899 */ /* 0x000fe20008011405 */
[----:B------:R-:W-:Y:S11]  /*1460*/  @!P2 BRA `(.L_x_16) ;  /* 0x000000300058a947 */ /* 0x000ff60003800000 */
[----:B------:R-:W-:-:S06]  /*1470*/  UISETP.GT.U32.AND UP1, UPT, UR14, 0x1, UPT ;  /* 0x000000010e00788c */ /* 0x000fcc000bf24070 */
[----:B------:R-:W-:-:S13]  /*1480*/  PLOP3.LUT P0, PT, PT, PT, UP1, 0x80, 0x0 ;  /* 0x000000000000781c */ /* 0x000fda0003f0f018 */
[----:B------:R-:W-:Y:S05]  /*1490*/  @P0 EXIT ;  /* 0x000000000000094d */ /* 0x000fea0003800000 */
.L_x_17:
[----:B------:R-:W-:-:S08]  /*14a0*/  NOP ;  /* 0x0000000000007918 */ /* 0x000fd00000000000 */
[----:B------:R-:W0:Y:S02]  /*14b0*/  USETMAXREG.TRY_ALLOC.CTAPOOL UP1, 0xe8 ;  /* 0x000000e8000079c8 */ /* 0x000e240008020600 */
[----:B0-----:R-:W-:-:S13]  /*14c0*/  PLOP3.LUT P0, PT, PT, PT, UP1, 0x80, 0x0 ;  /* 0x000000000000781c */ /* 0x001fda0003f0f018 */
[----:B------:R-:W-:Y:S05]  /*14d0*/  @!P0 BRA `(.L_x_17) ;  /* 0xfffffffc00f08947 */ /* 0x000fea000383ffff */
[----:B------:R-:W-:-:S13]  /*14e0*/  LOP3.LUT P0, RZ, R0, 0xff, RZ, 0xc0, !PT ;  /* 0x000000ff00ff7812 */ /* 0x000fda000780c0ff */
[----:B------:R-:W-:Y:S05]  /*14f0*/  @!P0 EXIT ;  /* 0x000000000000894d */ /* 0x000fea0003800000 */
[----:B------:R-:W0:Y:S01]  /*1500*/  S2UR UR5, SR_CgaCtaId ;  /* 0x00000000000579c3 */ /* 0x000e220000008800 */
[----:B------:R-:W-:Y:S01]  /*1510*/  VIADD R5, R5, 0xffffffff ;  /* 0xffffffff05057836 */ /* 0x000fe20000000000 */
[CC--:B------:R-:W-:Y:S01]  /*1520*/  LEA.HI R0, R9.reuse, R4.reuse, RZ, 0x2 ;  /* 0x0000000409007211 */ /* 0x0c0fe200078f10ff */
[----:B------:R-:W-:Y:S01]  /*1530*/  USHF.R.U32.HI UR4, URZ, 0x2, UR39 ;  /* 0x000000023f047899 */ /* 0x000fe20008011627 */
[----:B------:R-:W-:Y:S01]  /*1540*/  LEA.HI R9, R9, R4, RZ, 0x5 ;  /* 0x0000000409097211 */ /* 0x000fe200078f28ff */
[----:B------:R-:W-:Y:S01]  /*1550*/  UMOV UR41, 0x400 ;  /* 0x0000040000297882 */ /* 0x000fe20000000000 */
[----:B------:R-:W-:Y:S01]  /*1560*/  R2UR UR43, R5 ;  /* 0x00000000052b72ca */ /* 0x000fe200000e0000 */
[----:B------:R-:W-:Y:S01]  /*1570*/  ULOP3.LUT UR42, UR39, 0x3, URZ, 0xc0, !UPT ;  /* 0x00000003272a7892 */ /* 0x000fe2000f8ec03f */
[--C-:B------:R-:W-:Y:S01]  /*1580*/  SHF.R.S32.HI R58, RZ, 0x2, R0.reuse ;  /* 0x00000002ff3a7819 */ /* 0x100fe20000011400 */
[----:B------:R-:W-:Y:S01]  /*1590*/  ULOP3.LUT UR4, UR4, 0x1, URZ, 0xc0, !UPT ;  /* 0x0000000104047892 */ /* 0x000fe2000f8ec03f */
[----:B------:R-:W-:Y:S01]  /*15a0*/  SHF.R.S32.HI R3, RZ, 0x1f, R0 ;  /* 0x0000001fff037819 */ /* 0x000fe20000011400 */
[----:B------:R-:W-:Y:S01]  /*15b0*/  USEL UR42, UR42, URZ, !UP0 ;  /* 0x0000003f2a2a7287 */ /* 0x000fe2000c000000 */
[----:B------:R-:W-:Y:S01]  /*15c0*/  SHF.R.S32.HI R9, RZ, 0x5, R9 ;  /* 0x00000005ff097819 */ /* 0x000fe20000011409 */
[----:B------:R-:W-:Y:S01]  /*15d0*/  UISETP.EQ.U32.AND UP0, UPT, UR4, 0x1, !UP0 ;  /* 0x000000010400788c */ /* 0x000fe2000c702070 */
[----:B------:R-:W-:Y:S01]  /*15e0*/  LEA.HI R3, R3, R58, RZ, 0x3 ;  /* 0x0000003a03037211 */ /* 0x000fe200078f18ff */
[----:B------:R-:W-:Y:S01]  /*15f0*/  UISETP.LT.AND UP1, UPT, UR39, 0x1, UPT ;  /* 0x000000012700788c */ /* 0x000fe2000bf21270 */
[----:B------:R-:W-:Y:S01]  /*1600*/  ISETP.NE.AND P0, PT, R5, RZ, PT ;  /* 0x000000ff0500720c */ /* 0x000fe20003f05270 */
[----:B------:R-:W-:Y:S01]  /*1610*/  ULDC UR6, c[0x0][0x284] ;  /* 0x0000a10000067ab9 */ /* 0x000fe20000000800 */
[----:B------:R-:W-:Y:S01]  /*1620*/  LOP3.LUT R3, R3, 0xfffffff8, RZ, 0xc0, !PT ;  /* 0xfffffff803037812 */ /* 0x000fe200078ec0ff */
[----:B------:R-:W-:Y:S01]  /*1630*/  USHF.L.U32 UR43, UR43, 0x3, URZ ;  /* 0x000000032b2b7899 */ /* 0x000fe2000800063f */
[----:B------:R-:W-:Y:S01]  /*1640*/  SEL R67, RZ, 0x1, P0 ;  /* 0x00000001ff437807 */ /* 0x000fe20000000000 */
[----:B------:R-:W-:-:S02]  /*1650*/  USEL UR45, UR39, 0x1, UP1 ;  /* 0x00000001272d7887 */ /* 0x000fc40008800000 */
[----:B------:R-:W-:Y:S01]  /*1660*/  IMAD.IADD R58, R58, 0x1, -R3 ;  /* 0x000000013a3a7824 */ /* 0x000fe200078e0a03 */
[----:B0-----:R-:W-:Y:S01]  /*1670*/  ULEA UR41, UR5, UR41, 0x18 ;  /* 0x0000002905297291 */ /* 0x001fe2000f8ec03f */
[----:B------:R-:W-:Y:S01]  /*1680*/  IMAD.U32 R62, RZ, RZ, UR43 ;  /* 0x0000002bff3e7e24 */ /* 0x000fe2000f8e00ff */
[----:B------:R-:W-:Y:S01]  /*1690*/  LOP3.LUT R3, R0, 0xfffffffc, RZ, 0xc0, !PT ;  /* 0xfffffffc00037812 */ /* 0x000fe200078ec0ff */
[C-C-:B------:R-:W-:Y:S01]  /*16a0*/  IMAD R65, R9.reuse, -0x10, -R58.reuse ;  /* 0xfffffff009417824 */ /* 0x140fe200078e0a3a */
[----:B------:R-:W-:Y:S01]  /*16b0*/  UIADD3 UR44, UR41, 0x50, URZ ;  /* 0x00000050292c7890 */ /* 0x000fe2000fffe03f */
[--C-:B------:R-:W-:Y:S01]  /*16c0*/  SHF.R.S32.HI R59, RZ, 0x1f, R58.reuse ;  /* 0x0000001fff3b7819 */ /* 0x100fe2000001143a */
[----:B------:R-:W-:Y:S01]  /*16d0*/  UIADD3 UR4, UR41, 0x4180, URZ ;  /* 0x0000418029047890 */ /* 0x000fe2000fffe03f */
[----:B------:R-:W-:Y:S01]  /*16e0*/  LOP3.LUT R64, R62, 0x8, RZ, 0xc0, !PT ;  /* 0x000000083e407812 */ /* 0x000fe200078ec0ff */
[----:B------:R-:W-:Y:S01]  /*16f0*/  UIADD3 UR5, UR41, 0x180, URZ ;  /* 0x0000018029057890 */ /* 0x000fe2000fffe03f */
[----:B------:R-:W-:Y:S01]  /*1700*/  IMAD.IADD R60, R4, 0x1, -R3 ;  /* 0x00000001043c7824 */ /* 0x000fe200078e0a03 */
[----:B------:R-:W-:Y:S01]  /*1710*/  USHF.R.U32.HI UR4, URZ, 0x4, UR4 ;  /* 0x000000043f047899 */ /* 0x000fe20008011604 */
[----:B------:R-:W-:Y:S01]  /*1720*/  IMAD.U32 R63, RZ, RZ, UR44 ;  /* 0x0000002cff3f7e24 */ /* 0x000fe2000f8e00ff */
[----:B------:R-:W-:Y:S01]  /*1730*/  USHF.R.U32.HI UR5, URZ, 0x4, UR5 ;  /* 0x000000043f057899 */ /* 0x000fe20008011605 */
[----:B------:R-:W-:Y:S01]  /*1740*/  IMAD.WIDE R58, R9, 0x10, R58 ;  /* 0x00000010093a7825 */ /* 0x000fe200078e023a */
[----:B------:R-:W-:Y:S01]  /*1750*/  ULOP3.LUT UR4, UR4, 0x3fff, URZ, 0xc0, !UPT ;  /* 0x00003fff04047892 */ /* 0x000fe2000f8ec03f */
[----:B------:R-:W-:Y:S01]  /*1760*/  LOP3.LUT R62, R62, 0x8, RZ, 0xc, !PT ;  /* 0x000000083e3e7812 */ /* 0x000fe200078e0cff */
[----:B------:R-:W-:Y:S01]  /*1770*/  ULOP3.LUT UR5, UR5, 0x3fff, URZ, 0xc0, !UPT ;  /* 0x00003fff05057892 */ /* 0x000fe2000f8ec03f */
[----:B------:R-:W-:Y:S01]  /*1780*/  VIADD R61, R63, UR43 ;  /* 0x0000002b3f3d7c36 */ /* 0x000fe20008000000 */
[----:B------:R-:W-:Y:S01]  /*1790*/  LOP3.LUT R64, R64, 0x18, RZ, 0x3c, !PT ;  /* 0x0000001840407812 */ /* 0x000fe200078e3cff */
[----:B------:R-:W-:Y:S01]  /*17a0*/  VIADD R65, R65, UR6 ;  /* 0x0000000641417c36 */ /* 0x000fe20008000000 */
[----:B------:R-:W-:-:S02]  /*17b0*/  USHF.L.U32 UR40, UR39, 0x1, URZ ;  /* 0x0000000127287899 */ /* 0x000fc4000800063f */
[----:B------:R-:W-:Y:S02]  /*17c0*/  UIADD3 UR45, -UR45, UR39, URZ ;  /* 0x000000272d2d7290 */ /* 0x000fe4000fffe13f */
[----:B------:R-:W-:Y:S02]  /*17d0*/  USEL UR46, URZ, 0x1, !UP0 ;  /* 0x000000013f2e7887 */ /* 0x000fe4000c000000 */
[----:B------:R-:W-:Y:S02]  /*17e0*/  ULOP3.LUT UR47, UR4, 0x10000, URZ, 0xfc, !UPT ;  /* 0x00010000042f7892 */ /* 0x000fe4000f8efc3f */
[----:B------:R-:W-:-:S12]  /*17f0*/  ULOP3.LUT UR48, UR5, 0x10000, URZ, 0xfc, !UPT ;  /* 0x0001000005307892 */ /* 0x000fd8000f8efc3f */
.L_x_105:
[----:B------:R-:W-:Y:S01]  /*1800*/  SHF.L.U32 R0, R67, 0x1f, RZ ;  /* 0x0000001f43007819 */ /* 0x000fe200000006ff */
[----:B------:R-:W-:Y:S02]  /*1810*/  ULDC UR4, c[0x0][0x28c] ;  /* 0x0000a30000047ab9 */ /* 0x000fe40000000800 */
[----:B------:R-:W-:Y:S01]  /*1820*/  ISETP.LT.AND P1, PT, RZ, UR4, PT ;  /* 0x00000004ff007c0c */ /* 0x000fe2000bf21270 */
[----:B------:R-:W0:Y:S02]  /*1830*/  SYNCS.PHASECHK.TRANS64.TRYWAIT P0, [R63+UR43], R0 ;  /* 0x000000003f0075a7 */ /* 0x000e24000800016b */
[----:B0-234-:R-:W-:Y:S10]  /*1840*/  @!P0 BRA `(.L_x_18) ;  /* 0x0000003c007c8947 */ /* 0x01dff40003800000 */
.L_x_127:
[----:B------:R-:W-:Y:S05]  /*1850*/  @P1 BRA `(.L_x_19) ;  /* 0x0000000000401947 */ /* 0x000fea0003800000 */
[----:B0-----:R-:W-:Y:S01]  /*1860*/  MOV R0, 0x0 ;  /* 0x0000000000007802 */ /* 0x001fe20000000f00 */
[----:B------:R-:W-:Y:S01]  /*1870*/  ULDC.64 UR4, c[0x4][0x68] ;  /* 0x01001a0000047ab9 */ /* 0x000fe20000000a00 */
[----:B------:R-:W-:Y:S01]  /*1880*/  ULDC.64 UR6, c[0x4][0x8] ;  /* 0x0100020000067ab9 */ /* 0x000fe20000000a00 */
[----:B------:R-:W-:Y:S01]  /*1890*/  IMAD.U32 R4, RZ, RZ, UR4 ;  /* 0x00000004ff047e24 */ /* 0x000fe2000f8e00ff */
[----:B------:R0:W1:Y:S01]  /*18a0*/  LDC.64 R14, c[0x4][R0] ;  /* 0x01000000000e7b82 */ /* 0x0000620000000a00 */
[----:B------:R-:W-:Y:S01]  /*18b0*/  IMAD.U32 R5, RZ, RZ, UR5 ;  /* 0x00000005ff057e24 */ /* 0x000fe2000f8e00ff */
[----:B------:R-:W-:Y:S01]  /*18c0*/  ULDC.64 UR4, c[0x4][0x70] ;  /* 0x01001c0000047ab9 */ /* 0x000fe20000000a00 */
[----:B------:R-:W-:Y:S02]  /*18d0*/  IMAD.U32 R10, RZ, RZ, UR6 ;  /* 0x00000006ff0a7e24 */ /* 0x000fe4000f8e00ff */
[----:B------:R-:W-:Y:S02]  /*18e0*/  IMAD.U32 R6, RZ, RZ, UR4 ;  /* 0x00000004ff067e24 */ /* 0x000fe4000f8e00ff */
[----:B------:R-:W-:-:S02]  /*18f0*/  IMAD.U32 R7, RZ, RZ, UR5 ;  /* 0x00000005ff077e24 */ /* 0x000fc4000f8e00ff */
[----:B------:R-:W-:Y:S02]  /*1900*/  IMAD.U32 R11, RZ, RZ, UR7 ;  /* 0x00000007ff0b7e24 */ /* 0x000fe4000f8e00ff */
[----:B------:R-:W-:Y:S02]  /*1910*/  IMAD.MOV.U32 R8, RZ, RZ, 0x1e1 ;  /* 0x000001e1ff087424 */ /* 0x000fe400078e00ff */
[----:B------:R-:W-:Y:S02]  /*1920*/  IMAD.MOV.U32 R12, RZ, RZ, 0x1 ;  /* 0x00000001ff0c7424 */ /* 0x000fe400078e00ff */
[----:B0-----:R-:W-:-:S07]  /*1930*/  IMAD.MOV.U32 R13, RZ, RZ, RZ ;  /* 0x000000ffff0d7224 */ /* 0x001fce00078e00ff */
[----:B------:R-:W-:-:S07]  /*1940*/  LEPC R20, `(.L_x_19) ;  /* 0x000000001014794e */ /* 0x000fce0000000000 */
[----:B-1---5:R-:W-:Y:S05]  /*1950*/  CALL.ABS.NOINC R14 ;  /* 0x000000000e007343 */ /* 0x022fea0003c00000 */
.L_x_19:
[----:B------:R-:W-:-:S06]  /*1960*/  ULOP3.LUT UR4, UR36, 0x1, URZ, 0xfc, !UPT ;  /* 0x0000000124047892 */ /* 0x000fcc000f8efc3f */
[----:B0-----:R-:W-:-:S05]  /*1970*/  IMAD.U32 R0, RZ, RZ, UR4 ;  /* 0x00000004ff007e24 */ /* 0x001fca000f8e00ff */
[----:B------:R-:W-:-:S13]  /*1980*/  ISETP.NE.AND P0, PT, R0, 0x3, PT ;  /* 0x000000030000780c */ /* 0x000fda0003f05270 */
[----:B------:R-:W-:Y:S05]  /*1990*/  @!P0 BRA `(.L_x_20) ;  /* 0x0000000000048947 */ /* 0x000fea0003800000 */
[----:B------:R-:W-:Y:S01]  /*19a0*/  BPT.TRAP 0x1 ;  /* 0x000000040000795c */ /* 0x000fe20000300000 */
.L_x_20:
[----:B------:R-:W-:Y:S02]  /*19b0*/  IMAD.U32 R3, RZ, RZ, UR42 ;  /* 0x0000002aff037e24 */ /* 0x000fe4000f8e00ff */
[----:B------:R-:W-:-:S03]  /*19c0*/  IMAD.U32 R0, RZ, RZ, UR46 ;  /* 0x0000002eff007e24 */ /* 0x000fc6000f8e00ff */
[----:B------:R-:W-:Y:S02]  /*19d0*/  LEA R3, R3, UR41, 0x3 ;  /* 0x0000002903037c11 */ /* 0x000fe4000f8e18ff */
[----:B------:R-:W-:-:S04]  /*19e0*/  SHF.L.U32 R0, R0, 0x1f, RZ ;  /* 0x0000001f00007819 */ /* 0x000fc800000006ff */
[----:B------:R0:W1:Y:S01]  /*19f0*/  SYNCS.PHASECHK.TRANS64.TRYWAIT P1, [R3+URZ], R0 ;  /* 0x00000000030075a7 */ /* 0x000062000802017f */
[----:B------:R-:W-:Y:S05]  /*1a00*/  @!P0 BRA `(.L_x_21) ;  /* 0x0000000000048947 */ /* 0x000fea0003800000 */
[----:B------:R-:W-:Y:S01]  /*1a10*/  BPT.TRAP 0x1 ;  /* 0x000000040000795c */ /* 0x000fe20000300000 */
.L_x_21:
[----:B-1----:R-:W-:Y:S05]  /*1a20*/  @P1 BRA `(.L_x_22) ;  /* 0x0000000000081947 */ /* 0x002fea0003800000 */
[----:B------:R-:W1:Y:S02]  /*1a30*/  SYNCS.PHASECHK.TRANS64.TRYWAIT P1, [R3+URZ], R0 ;  /* 0x00000000030075a7 */ /* 0x000e64000802017f */
[----:B-1----:R-:W-:Y:S05]  /*1a40*/  @!P1 BRA `(.L_x_23) ;  /* 0x0000003c00109947 */ /* 0x002fea0003800000 */
.L_x_22:
[----:B------:R-:W-:Y:S05]  /*1a50*/  WARPSYNC.ALL ;  /* 0x0000000000007948 */ /* 0x000fea0003800000 */
[----:B------:R-:W-:Y:S01]  /*1a60*/  ULEA UR4, UR42, UR48, 0x8 ;  /* 0x000000302a047291 */ /* 0x000fe2000f8e403f */
[----:B------:R-:W-:Y:S01]  /*1a70*/  WARPGROUP.ARRIVE ;  /* 0x00000000000079c5 */ /* 0x000fe20000000000 */
[----:B------:R-:W-:Y:S01]  /*1a80*/  ULEA UR6, UR42, UR47, 0x8 ;  /* 0x0000002f2a067291 */ /* 0x000fe2000f8e403f */
[----:B01----:R-:W-:Y:S01]  /*1a90*/  IMAD.U32 R0, RZ, RZ, UR45 ;  /* 0x0000002dff007e24 */ /* 0x003fe2000f8e00ff */
[----:B------:R-:W-:Y:S01]  /*1aa0*/  UMOV UR5, 0x80000020 ;  /* 0x8000002000057882 */ /* 0x000fe20000000000 */
[----:B------:R-:W-:-:S03]  /*1ab0*/  UMOV UR7, 0x80000020 ;  /* 0x8000002000077882 */ /* 0x000fc60000000000 */
[----:B------:R-:W-:-:S03]  /*1ac0*/  ISETP.GE.AND P1, PT, R0, 0x1, PT ;  /* 0x000000010000780c */ /* 0x000fc60003f26270 */
[----:B------:R-:W-:Y:S01]  /*1ad0*/  IGMMA.64x64x32.S8.S8 R24, gdesc[UR4], RZ, !UPT, gsb0 ;  /* 0x01e00000041879f1 */ /* 0x000fe2000c0410ff */
[----:B------:R-:W-:Y:S02]  /*1ae0*/  UIADD3 UR4, UR4, 0x2, URZ ;  /* 0x0000000204047890 */ /* 0x000fe4000fffe03f */
[----:B------:R-:W-:Y:S01]  /*1af0*/  UIADD3 UR6, UR6, 0x2, URZ ;  /* 0x0000000206067890 */ /* 0x000fe2000fffe03f */
[----:B------:R-:W-:Y:S01]  /*1b00*/  UMOV UR5, 0x80000020 ;  /* 0x8000002000057882 */ /* 0x000fe20000000000 */
[----:B------:R-:W-:Y:S01]  /*1b10*/  UMOV UR7, 0x80000020 ;  /* 0x8000002000077882 */ /* 0x000fe20000000000 */
[----:B------:R-:W-:Y:S02]  /*1b20*/  WARPGROUP.DEPBAR.LE gsb0, 0x0 ;  /* 0x00008000000079c5 */ /* 0x000fe40000010000 */
[----:B------:R-:W-:-:S06]  /*1b30*/  WARPGROUP.ARRIVE ;  /* 0x00000000000079c5 */ /* 0x000fcc0000000000 */
[----:B------:R-:W-:Y:S03]  /*1b40*/  IGMMA.64x64x32.S8.S8 R24, gdesc[UR4], R24, gsb0 ;  /* 0x01e00000041879f1 */ /* 0x000fe60008041018 */
[----:B------:R-:W-:Y:S02]  /*1b50*/  WARPGROUP.DEPBAR.LE gsb0, 0x0 ;  /* 0x00008000000079c5 */ /* 0x000fe40000010000 */
[----:B------:R-:W-:Y:S05]  /*1b60*/  @!P1 BRA `(.L_x_24) ;  /* 0x0000000000d89947 */ /* 0x000fea0003800000 */
[----:B------:R-:W-:Y:S01]  /*1b70*/  UIADD3 UR4, UR42, 0x1, URZ ;  /* 0x000000012a047890 */ /* 0x000fe2000fffe03f */
[----:B------:R-:W-:Y:S02]  /*1b80*/  IMAD.U32 R0, RZ, RZ, UR45 ;  /* 0x0000002dff007e24 */ /* 0x000fe4000f8e00ff */
[----:B------:R-:W-:Y:S01]  /*1b90*/  IMAD.U32 R3, RZ, RZ, UR42 ;  /* 0x0000002aff037e24 */ /* 0x000fe2000f8e00ff */
[----:B------:R-:W-:-:S04]  /*1ba0*/  UISETP.NE.AND UP0, UPT, UR4, 0x4, UPT ;  /* 0x000000040400788c */ /* 0x000fc8000bf05270 */
[----:B------:R-:W-:Y:S02]  /*1bb0*/  USEL UR5, URZ, 0x1, UP0 ;  /* 0x000000013f057887 */ /* 0x000fe40008000000 */
[----:B------:R-:W-:Y:S02]  /*1bc0*/  USEL UR8, UR4, URZ, UP0 ;  /* 0x0000003f04087287 */ /* 0x000fe40008000000 */
[----:B------:R-:W-:-:S06]  /*1bd0*/  ULOP3.LUT UR5, UR46, UR5, URZ, 0x3c, !UPT ;  /* 0x000000052e057292 */ /* 0x000fcc000f8e3c3f */
[----:B------:R-:W-:-:S07]  /*1be0*/  IMAD.U32 R6, RZ, RZ, UR5 ;  /* 0x00000005ff067e24 */ /* 0x000fce000f8e00ff */
.L_x_31:
[----:B------:R-:W-:Y:S05]  /*1bf0*/  @!P0 BRA `(.L_x_25) ;  /* 0x0000000000048947 */ /* 0x000fea0003800000 */
[----:B------:R-:W-:Y:S01]  /*1c00*/  BPT.TRAP 0x1 ;  /* 0x000000040000795c */ /* 0x000fe20000300000 */
.L_x_25:
[----:B------:R-:W-:Y:S01]  /*1c10*/  ULEA UR4, UR8, UR41, 0x3 ;  /* 0x0000002908047291 */ /* 0x000fe2000f8e183f */
[----:B------:R-:W-:-:S08]  /*1c20*/  SHF.L.U32 R4, R6, 0x1f, RZ ;  /* 0x0000001f06047819 */ /* 0x000fd000000006ff */
[----:B------:R0:W1:Y:S01]  /*1c30*/  SYNCS.PHASECHK.TRANS64.TRYWAIT P1, [UR4], R4 ;  /* 0x00000004ff0075a7 */ /* 0x0000620008020144 */
[----:B------:R-:W-:Y:S05]  /*1c40*/  @!P0 BRA `(.L_x_26) ;  /* 0x0000000000048947 */ /* 0x000fea0003800000 */
[----:B------:R-:W-:Y:S01]  /*1c50*/  BPT.TRAP 0x1 ;  /* 0x000000040000795c */ /* 0x000fe20000300000 */
.L_x_26:
[----:B-1----:R-:W-:Y:S05]  /*1c60*/  @P1 BRA `(.L_x_27) ;  /* 0x0000000000081947 */ /* 0x002fea0003800000 */
[----:B------:R-:W1:Y:S02]  /*1c70*/  SYNCS.PHASECHK.TRANS64.TRYWAIT P1, [UR4], R4 ;  /* 0x00000004ff0075a7 */ /* 0x000e640008020144 */
[----:B-1----:R-:W-:Y:S05]  /*1c80*/  @!P1 BRA `(.L_x_28) ;  /* 0x0000003800949947 */ /* 0x002fea0003800000 */
.L_x_27:
[----:B------:R-:W-:Y:S01]  /*1c90*/  ULEA UR4, UR8, UR48, 0x8 ;  /* 0x0000003008047291 */ /* 0x000fe2000f8e403f */
[----:B------:R-:W-:Y:S01]  /*1ca0*/  WARPGROUP.ARRIVE ;  /* 0x00000000000079c5 */ /* 0x000fe20000000000 */
[----:B------:R-:W-:Y:S01]  /*1cb0*/  ULEA UR6, UR8, UR47, 0x8 ;  /* 0x0000002f08067291 */ /* 0x000fe2000f8e403f */
[----:B------:R-:W-:Y:S01]  /*1cc0*/  UMOV UR5, 0x80000020 ;  /* 0x8000002000057882 */ /* 0x000fe20000000000 */
[----:B------:R-:W-:-:S07]  /*1cd0*/  UMOV UR7, 0x80000020 ;  /* 0x8000002000077882 */ /* 0x000fce0000000000 */
[----:B------:R-:W-:Y:S01]  /*1ce0*/  IGMMA.64x64x32.S8.S8 R24, gdesc[UR4], R24, gsb0 ;  /* 0x01e00000041879f1 */ /* 0x000fe20008041018 */
        /* <DEDUP_REMOVED lines=9> */
[----:B------:R-:W-:Y:S01]  /*1d80*/  BPT.TRAP 0x1 ;  /* 0x000000040000795c */ /* 0x000fe20000300000 */
.L_x_29:
[----:B------:R-:W-:Y:S01]  /*1d90*/  ISETP.NE.AND P1, PT, R23, RZ, PT ;  /* 0x000000ff1700720c */ /* 0x000fe20003f25270 */
[----:B------:R-:W-:-:S12]  /*1da0*/  UISETP.GT.U32.AND UP0, UPT, UR36, 0x1, UPT ;  /* 0x000000012400788c */ /* 0x000fd8000bf04070 */
[----:B01----:R-:W-:-:S05]  /*1db0*/  @P1 LEA R4, R3, UR41, 0x3 ;  /* 0x0000002903041c11 */ /* 0x003fca000f8e18ff */
[----:B------:R-:W-:-:S05]  /*1dc0*/  @P1 VIADD R5, R4, 0x20 ;  /* 0x0000002004051836 */ /* 0x000fca0000000000 */
[----:B------:R-:W-:-:S04]  /*1dd0*/  @P1 PRMT R5, R22, 0x654, R5 ;  /* 0x0000065416051816 */ /* 0x000fc80000000005 */
[----:B------:R0:W-:Y:S01]  /*1de0*/  @P1 SYNCS.ARRIVE.TRANS64.RED.A1T0 RZ, [R5+URZ], RZ ;  /* 0x000000ff05ff19a7 */ /* 0x0001e2000810043f */
[----:B------:R-:W-:-:S13]  /*1df0*/  PLOP3.LUT P1, PT, PT, PT, UP0, 0x80, 0x0 ;  /* 0x000000000000781c */ /* 0x000fda0003f2f008 */
[----:B0-----:R-:W-:Y:S05]  /*1e00*/  @P1 BRA `(.L_x_30) ;  /* 0x0000000000041947 */ /* 0x001fea0003800000 */
[----:B------:R-:W-:Y:S01]  /*1e10*/  BPT.TRAP 0x1 ;  /* 0x000000040000795c */ /* 0x000fe20000300000 */
.L_x_30:
[----:B------:R-:W-:Y:S01]  /*1e20*/  UIADD3 UR8, UR8, 0x1, URZ ;  /* 0x0000000108087890 */ /* 0x000fe2000fffe03f */
[C---:B------:R-:W-:Y:S01]  /*1e30*/  ISETP.GT.AND P2, PT, R0.reuse, 0x1, PT ;  /* 0x000000010000780c */ /* 0x040fe20003f44270 */
[----:B------:R-:W-:Y:S02]  /*1e40*/  VIADD R3, R3, 0x1 ;  /* 0x0000000103037836 */ /* 0x000fe40000000000 */
[----:B------:R-:W-:Y:S01]  /*1e50*/  UISETP.NE.AND UP0, UPT, UR8, 0x4, UPT ;  /* 0x000000040800788c */ /* 0x000fe2000bf05270 */
[----:B------:R-:W-:Y:S02]  /*1e60*/  VIADD R0, R0, 0xffffffff ;  /* 0xffffffff00007836 */ /* 0x000fe40000000000 */
[C---:B------:R-:W-:Y:S01]  /*1e70*/  ISETP.NE.AND P1, PT, R3.reuse, 0x4, PT ;  /* 0x000000040300780c */ /* 0x040fe20003f25270 */
[----:B------:R-:W-:Y:S02]  /*1e80*/  USEL UR4, URZ, 0x1, UP0 ;  /* 0x000000013f047887 */ /* 0x000fe40008000000 */
[----:B------:R-:W-:Y:S01]  /*1e90*/  USEL UR8, UR8, URZ, UP0 ;  /* 0x0000003f08087287 */ /* 0x000fe20008000000 */
[----:B------:R-:W-:-:S03]  /*1ea0*/  SEL R3, R3, RZ, P1 ;  /* 0x000000ff03037207 */ /* 0x000fc60000800000 */
[----:B------:R-:W-:Y:S01]  /*1eb0*/  LOP3.LUT R6, R6, UR4, RZ, 0x3c, !PT ;  /* 0x0000000406067c12 */ /* 0x000fe2000f8e3cff */
[----:B------:R-:W-:Y:S07]  /*1ec0*/  @P2 BRA `(.L_x_31) ;  /* 0xfffffffc00482947 */ /* 0x000fee000383ffff */
.L_x_24:
[----:B------:R-:W0:Y:S01]  /*1ed0*/  LDC R0, c[0x0][0x28c] ;  /* 0x0000a300ff007b82 */ /* 0x000e220000000800 */
[----:B------:R1:W-:Y:S01]  /*1ee0*/  SYNCS.ARRIVE.TRANS64.A1T0 RZ, [R62+UR44], RZ ;  /* 0x000000ff3eff79a7 */ /* 0x0003e2000810002c */
[----:B0-----:R-:W-:-:S13]  /*1ef0*/  ISETP.GE.AND P1, PT, R0, 0x1, PT ;  /* 0x000000010000780c */ /* 0x001fda0003f26270 */
[----:B-1----:R-:W-:Y:S05]  /*1f00*/  @!P1 BRA `(.L_x_32) ;  /* 0x0000000000409947 */ /* 0x002fea0003800000 */
[----:B------:R-:W-:Y:S05]  /*1f10*/  @!P0 BRA `(.L_x_33) ;  /* 0x0000000000048947 */ /* 0x000fea0003800000 */
[----:B------:R-:W-:Y:S01]  /*1f20*/  BPT.TRAP 0x1 ;  /* 0x000000040000795c */ /* 0x000fe20000300000 */
.L_x_33:
[----:B------:R-:W-:Y:S01]  /*1f30*/  ISETP.NE.AND P0, PT, R23, RZ, PT ;  /* 0x000000ff1700720c */ /* 0x000fe20003f05270 */
[----:B------:R-:W-:-:S12]  /*1f40*/  IMAD.U32 R3, RZ, RZ, UR41 ;  /* 0x00000029ff037e24 */ /* 0x000fd8000f8e00ff */
[----:B------:R-:W-:-:S05]  /*1f50*/  VOTEU.ANY UP0, P0 ;  /* 0x00000000003f7886 */ /* 0x000fca0000000100 */
[----:B------:R-:W-:Y:S02]  /*1f60*/  @UP0 UIADD3 UR4, UR45, UR42, URZ ;  /* 0x0000002a2d040290 */ /* 0x000fe4000fffe03f */
[----:B------:R-:W-:-:S04]  /*1f70*/  UISETP.GT.U32.AND UP0, UPT, UR36, 0x1, UPT ;  /* 0x000000012400788c */ /* 0x000fc8000bf04070 */
[----:B------:R-:W-:-:S04]  /*1f80*/  IMAD.U32 R0, RZ, RZ, UR4 ;  /* 0x00000004ff007e24 */ /* 0x000fc8000f8e00ff */
[----:B------:R-:W-:-:S05]  /*1f90*/  @P0 IMAD.SHL.U32 R0, R0, 0x8, RZ ;  /* 0x0000000800000824 */ /* 0x000fca00078e00ff */
[----:B------:R-:W-:-:S04]  /*1fa0*/  @P0 LOP3.LUT R0, R0, 0x18, RZ, 0xc0, !PT ;  /* 0x0000001800000812 */ /* 0x000fc800078ec0ff */
[----:B------:R-:W-:-:S04]  /*1fb0*/  @P0 IADD3 R3, R3, 0x20, R0 ;  /* 0x0000002003030810 */ /* 0x000fc80007ffe000 */
[----:B------:R-:W-:-:S04]  /*1fc0*/  @P0 PRMT R3, R22, 0x654, R3 ;  /* 0x0000065416030816 */ /* 0x000fc80000000003 */
[----:B------:R0:W-:Y:S01]  /*1fd0*/  @P0 SYNCS.ARRIVE.TRANS64.RED.A1T0 RZ, [R3+URZ], RZ ;  /* 0x000000ff03ff09a7 */ /* 0x0001e2000810043f */
[----:B------:R-:W-:-:S13]  /*1fe0*/  PLOP3.LUT P0, PT, PT, PT, UP0, 0x80, 0x0 ;  /* 0x000000000000781c */ /* 0x000fda0003f0f008 */
[----:B0-----:R-:W-:Y:S05]  /*1ff0*/  @P0 BRA `(.L_x_32) ;  /* 0x0000000000040947 */ /* 0x001fea0003800000 */
[----:B------:R-:W-:Y:S01]  /*2000*/  BPT.TRAP 0x1 ;  /* 0x000000040000795c */ /* 0x000fe20000300000 */
.L_x_32:
[----:B------:R-:W-:Y:S01]  /*2010*/  SHF.L.U32 R0, R67, 0x1f, RZ ;  /* 0x0000001f43007819 */ /* 0x000fe200000006ff */
[----:B------:R-:W-:Y:S01]  /*2020*/  UIADD3 UR42, UR40, UR42, URZ ;  /* 0x0000002a282a7290 */ /* 0x000fe2000fffe03f */
[----:B------:R-:W0:Y:S01]  /*2030*/  LDC R15, c[0x0][0x288] ;  /* 0x0000a200ff0f7b82 */ /* 0x000e220000000800 */
[----:B------:R-:W-:Y:S02]  /*2040*/  IMAD.SHL.U32 R8, R60, 0x2, RZ ;  /* 0x000000023c087824 */ /* 0x000fe400078e00ff */
[----:B------:R-:W-:Y:S02]  /*2050*/  USHF.R.U32.HI UR4, URZ, 0x2, UR42 ;  /* 0x000000023f047899 */ /* 0x000fe4000801162a */
[----:B------:R-:W-:Y:S01]  /*2060*/  UISETP.GT.U32.AND UP0, UPT, UR42, 0x3, UPT ;  /* 0x000000032a00788c */ /* 0x000fe2000bf04070 */
[----:B------:R-:W-:Y:S01]  /*2070*/  SHF.R.S32.HI R9, RZ, 0x1f, R8 ;  /* 0x0000001fff097819 */ /* 0x000fe20000011408 */
[----:B------:R-:W-:Y:S01]  /*2080*/  ULOP3.LUT UR4, UR4, 0x1, URZ, 0xc0, !UPT ;  /* 0x0000000104047892 */ /* 0x000fe2000f8ec03f */
[----:B------:R-:W1:Y:S01]  /*2090*/  SYNCS.PHASECHK.TRANS64.TRYWAIT P0, [R63+UR43+0x10], R0 ;  /* 0x000010003f0075a7 */ /* 0x000e62000800016b */
[----:B------:R-:W-:-:S02]  /*20a0*/  UISETP.LT.U32.AND UP0, UPT, UR40, 0x4, UP0 ;  /* 0x000000042800788c */ /* 0x000fc40008701070 */
[----:B------:R-:W-:Y:S02]  /*20b0*/  UISETP.NE.U32.AND UP1, UPT, UR4, 0x1, UPT ;  /* 0x000000010400788c */ /* 0x000fe4000bf25070 */
[----:B------:R-:W-:Y:S02]  /*20c0*/  USEL UR5, URZ, 0x1, !UP0 ;  /* 0x000000013f057887 */ /* 0x000fe4000c000000 */
[----:B------:R-:W-:Y:S02]  /*20d0*/  UISETP.GT.U32.AND UP1, UPT, UR40, 0x3, !UP1 ;  /* 0x000000032800788c */ /* 0x000fe4000cf24070 */
[----:B------:R-:W-:Y:S02]  /*20e0*/  ULOP3.LUT UR42, UR42, 0x3, URZ, 0xc0, !UPT ;  /* 0x000000032a2a7892 */ /* 0x000fe4000f8ec03f */
[----:B------:R-:W-:-:S04]  /*20f0*/  USEL UR4, URZ, 0x1, !UP1 ;  /* 0x000000013f047887 */ /* 0x000fc8000c800000 */
[----:B------:R-:W-:Y:S01]  /*2100*/  ULOP3.LUT UR46, UR4, UR46, UR5, 0x96, !UPT ;  /* 0x0000002e042e7292 */ /* 0x000fe2000f8e9605 */
[----:B01----:R-:W-:Y:S11]  /*2110*/  @!P0 BRA `(.L_x_34) ;  /* 0x0000003400888947 */ /* 0x003ff60003800000 */
.L_x_128:
[----:B0-----:R-:W-:Y:S01]  /*2120*/  IMAD.SHL.U32 R0, R19, 0x40, RZ ;  /* 0x0000004013007824 */ /* 0x001fe200078e00ff */
[----:B------:R-:W-:Y:S01]  /*2130*/  ULDC UR6, c[0x0][0x284] ;  /* 0x0000a10000067ab9 */ /* 0x000fe20000000800 */
[----:B------:R-:W-:Y:S01]  /*2140*/  IMAD.SHL.U32 R14, R18, 0x40, RZ ;  /* 0x00000040120e7824 */ /* 0x000fe200078e00ff */
[----:B------:R-:W-:Y:S01]  /*2150*/  SHF.R.S32.HI R69, RZ, 0x1f, R2 ;  /* 0x0000001fff457819 */ /* 0x000fe20000011402 */
[----:B------:R-:W-:Y:S01]  /*2160*/  ULDC.64 UR4, c[0x0][0x5d0] ;  /* 0x0001740000047ab9 */ /* 0x000fe20000000a00 */
[----:B------:R-:W-:Y:S01]  /*2170*/  ISETP.GE.AND P0, PT, R0, UR6, PT ;  /* 0x0000000600007c0c */ /* 0x000fe2000bf06270 */
[----:B------:R-:W-:Y:S01]  /*2180*/  IMAD.WIDE.U32 R4, R2, UR4, R8 ;  /* 0x0000000402047c25 */ /* 0x000fe2000f8e0008 */
[----:B------:R-:W-:Y:S02]  /*2190*/  SHF.R.S32.HI R68, RZ, 0x1f, R14 ;  /* 0x0000001fff447819 */ /* 0x000fe4000001140e */
[C---:B------:R-:W-:Y:S01]  /*21a0*/  ISETP.GE.OR P0, PT, R14.reuse, R15, P0 ;  /* 0x0000000f0e00720c */ /* 0x040fe20000706670 */
[----:B------:R-:W-:Y:S01]  /*21b0*/  IMAD R3, R69, UR4, RZ ;  /* 0x0000000445037c24 */ /* 0x000fe2000f8e02ff */
[----:B------:R-:W-:-:S03]  /*21c0*/  IADD3 R4, P1, R14, R4, RZ ;  /* 0x000000040e047210 */ /* 0x000fc60007f3e0ff */
[----:B------:R-:W-:-:S05]  /*21d0*/  IMAD R3, R2, UR5, R3 ;  /* 0x0000000502037c24 */ /* 0x000fca000f8e0203 */
[----:B------:R-:W-:-:S03]  /*21e0*/  IADD3.X R5, R68, R5, R3, P1, !PT ;  /* 0x0000000544057210 */ /* 0x000fc60000ffe403 */
[----:B------:R-:W-:Y:S05]  /*21f0*/  @P0 BRA `(.L_x_35) ;  /* 0x0000001c00200947 */ /* 0x000fea0003800000 */
[----:B------:R-:W0:Y:S01]  /*2200*/  LDC.64 R10, c[0x0][0x5c8] ;  /* 0x00017200ff0a7b82 */ /* 0x000e220000000a00 */
[----:B------:R-:W-:Y:S01]  /*2210*/  IMAD.WIDE R12, R19, 0x40, R58 ;  /* 0x00000040130c7825 */ /* 0x000fe200078e023a */
[----:B------:R-:W-:Y:S01]  /*2220*/  ULDC.64 UR4, c[0x0][0x5c0] ;  /* 0x0001700000047ab9 */ /* 0x000fe20000000a00 */
[----:B------:R-:W-:Y:S02]  /*2230*/  BSSY B0, `(.L_x_35) ;  /* 0x00001c4000007945 */ /* 0x000fe40003800000 */
[----:B------:R-:W-:Y:S02]  /*2240*/  IMAD.IADD R70, R65, 0x1, -R0 ;  /* 0x0000000141467824 */ /* 0x000fe400078e0a00 */
[-C--:B0-----:R-:W-:Y:S02]  /*2250*/  IMAD R3, R13, R10.reuse, RZ ;  /* 0x0000000a0d037224 */ /* 0x081fe400078e02ff */
[----:B------:R-:W-:-:S04]  /*2260*/  IMAD.WIDE.U32 R4, R12, R10, R4 ;  /* 0x0000000a0c047225 */ /* 0x000fc800078e0004 */
[----:B------:R-:W-:Y:S01]  /*2270*/  IMAD R3, R12, R11, R3 ;  /* 0x0000000b0c037224 */ /* 0x000fe200078e0203 */
[----:B------:R-:W-:-:S03]  /*2280*/  IADD3 R6, P0, R4, UR4, RZ ;  /* 0x0000000404067c10 */ /* 0x000fc6000ff1e0ff */
[----:B------:R-:W-:Y:S01]  /*2290*/  IMAD.IADD R3, R5, 0x1, R3 ;  /* 0x0000000105037824 */ /* 0x000fe200078e0203 */
[----:B------:R-:W-:-:S04]  /*22a0*/  LEA R4, P1, R10, R6, 0x3 ;  /* 0x000000060a047211 */ /* 0x000fc800078218ff */
[----:B------:R-:W-:Y:S01]  /*22b0*/  IADD3.X R7, R3, UR5, RZ, P0, !PT ;  /* 0x0000000503077c10 */ /* 0x000fe200087fe4ff */
[----:B------:R-:W-:Y:S01]  /*22c0*/  IMAD R3, R60, -0x2, R15 ;  /* 0xfffffffe3c037824 */ /* 0x000fe200078e020f */
[----:B-----5:R-:W-:Y:S02]  /*22d0*/  ISETP.NE.AND P0, PT, R57, RZ, PT ;  /* 0x000000ff3900720c */ /* 0x020fe40003f05270 */
[----:B------:R-:W-:Y:S01]  /*22e0*/  LEA.HI.X R5, R10, R7, R11, 0x3, P1 ;  /* 0x000000070a057211 */ /* 0x000fe200008f1c0b */
[----:B------:R-:W-:-:S10]  /*22f0*/  IMAD.IADD R71, R3, 0x1, -R14 ;  /* 0x0000000103477824 */ /* 0x000fd400078e0a0e */
[----:B------:R-:W-:Y:S05]  /*2300*/  @!P0 BRA `(.L_x_36) ;  /* 0x0000001400188947 */ /* 0x000fea0003800000 */
[----:B------:R-:W0:Y:S01]  /*2310*/  LDC.64 R18, c[0x0][0x5b0] ;  /* 0x00016c00ff127b82 */ /* 0x000e220000000a00 */
[----:B------:R-:W-:Y:S01]  /*2320*/  ULDC.64 UR4, c[0x0][0x5b8] ;  /* 0x00016e0000047ab9 */ /* 0x000fe20000000a00 */
[----:B------:R-:W-:Y:S01]  /*2330*/  ISETP.GE.AND P2, PT, R71, 0x1, PT ;  /* 0x000000014700780c */ /* 0x000fe20003f46270 */
[----:B------:R-:W-:Y:S01]  /*2340*/  IMAD.WIDE.U32 R8, R2, UR4, R8 ;  /* 0x0000000402087c25 */ /* 0x000fe2000f8e0008 */
[----:B------:R-:W-:Y:S02]  /*2350*/  BSSY B1, `(.L_x_37) ;  /* 0x000000e000017945 */ /* 0x000fe40003800000 */
[----:B------:R-:W-:Y:S01]  /*2360*/  ISETP.LT.OR P4, PT, R70, 0x1, !P2 ;  /* 0x000000014600780c */ /* 0x000fe20005781670 */
[----:B------:R-:W-:Y:S01]  /*2370*/  IMAD R3, R69, UR4, RZ ;  /* 0x0000000445037c24 */ /* 0x000fe2000f8e02ff */
[----:B------:R-:W1:Y:S01]  /*2380*/  LDC.64 R20, c[0x0][0x5a8] ;  /* 0x00016a00ff147b82 */ /* 0x000e620000000a00 */
[----:B------:R-:W-:Y:S02]  /*2390*/  IADD3 R8, P0, R14, R8, RZ ;  /* 0x000000080e087210 */ /* 0x000fe40007f1e0ff */
[----:B------:R-:W-:-:S05]  /*23a0*/  IMAD R3, R2, UR5, R3 ;  /* 0x0000000502037c24 */ /* 0x000fca000f8e0203 */
[----:B------:R-:W-:Y:S01]  /*23b0*/  IADD3.X R9, R68, R9, R3, P0, !PT ;  /* 0x0000000944097210 */ /* 0x000fe200007fe403 */
[-C--:B0-----:R-:W-:Y:S02]  /*23c0*/  IMAD R0, R13, R18.reuse, RZ ;  /* 0x000000120d007224 */ /* 0x081fe400078e02ff */
[----:B------:R-:W-:-:S04]  /*23d0*/  IMAD.WIDE.U32 R2, R12, R18, R8 ;  /* 0x000000120c027225 */ /* 0x000fc800078e0008 */
[----:B------:R-:W-:Y:S01]  /*23e0*/  IMAD R15, R12, R19, R0 ;  /* 0x000000130c0f7224 */ /* 0x000fe200078e0200 */
[----:B-1----:R-:W-:-:S04]  /*23f0*/  IADD3 R2, P0, R2, R20, RZ ;  /* 0x0000001402027210 */ /* 0x002fc80007f1e0ff */
[----:B------:R-:W-:Y:S01]  /*2400*/  IADD3.X R3, R21, R3, R15, P0, !PT ;  /* 0x0000000315037210 */ /* 0x000fe200007fe40f */
[----:B------:R-:W-:Y:S08]  /*2410*/  @P4 BRA `(.L_x_38) ;  /* 0x0000000000044947 */ /* 0x000ff00003800000 */
[----:B------:R0:W5:Y:S02]  /*2420*/  LDG.E.U8 R66, desc[UR52][R2.64] ;  /* 0x0000003402427981 */ /* 0x000164000c1e1100 */
.L_x_38:
[----:B------:R-:W-:Y:S05]  /*2430*/  BSYNC B1 ;  /* 0x0000000000017941 */ /* 0x000fea0003800000 */
.L_x_37:
[----:B-----5:R-:W-:Y:S01]  /*2440*/  LOP3.LUT R0, R66, 0xffff, RZ, 0xc0, !PT ;  /* 0x0000ffff42007812 */ /* 0x020fe200078ec0ff */
[C---:B------:R-:W-:Y:S01]  /*2450*/  IMAD.SHL.U32 R10, R18.reuse, 0x8, RZ ;  /* 0x00000008120a7824 */ /* 0x040fe200078e00ff */
[----:B------:R-:W-:Y:S01]  /*2460*/  SHF.L.U64.HI R11, R18, 0x3, R19 ;  /* 0x00000003120b7819 */ /* 0x000fe20000010213 */
[----:B------:R-:W-:Y:S01]  /*2470*/  BSSY B1, `(.L_x_39) ;  /* 0x0000016000017945 */ /* 0x000fe20003800000 */
[----:B------:R-:W-:Y:S02]  /*2480*/  ISETP.GE.AND P1, PT, R71, 0x2, PT ;  /* 0x000000024700780c */ /* 0x000fe40003f26270 */
[----:B------:R-:W-:Y:S01]  /*2490*/  PRMT R0, R0, 0x8880, RZ ;  /* 0x0000888000007816 */ /* 0x000fe200000000ff */
[----:B------:R-:W-:Y:S01]  /*24a0*/  IMAD.WIDE.U32 R10, R12, R18, R10 ;  /* 0x000000120c0a7225 */ /* 0x000fe200078e000a */
[C---:B------:R-:W-:Y:S02]  /*24b0*/  ISETP.LT.OR P6, PT, R70.reuse, 0x1, !P1 ;  /* 0x000000014600780c */ /* 0x040fe40004fc1670 */
[----:B------:R-:W-:Y:S01]  /*24c0*/  ISETP.LT.OR P2, PT, R70, 0x9, !P2 ;  /* 0x000000094600780c */ /* 0x000fe20005741670 */
[----:B------:R-:W-:Y:S01]  /*24d0*/  IMAD R13, R0, R57, RZ ;  /* 0x00000039000d7224 */ /* 0x000fe200078e02ff */
[----:B------:R-:W-:Y:S01]  /*24e0*/  IADD3 R8, P0, P3, R8, R20, R10 ;  /* 0x0000001408087210 */ /* 0x000fe20007b1e00a */
[----:B------:R-:W-:Y:S01]  /*24f0*/  IMAD.IADD R0, R15, 0x1, R11 ;  /* 0x000000010f007824 */ /* 0x000fe200078e020b */
[----:B------:R-:W-:Y:S01]  /*2500*/  ISETP.LT.OR P1, PT, R70, 0x9, !P1 ;  /* 0x000000094600780c */ /* 0x000fe20004f21670 */
[----:B------:R-:W-:-:S03]  /*2510*/  @!P4 IMAD R11, R24, R56, R13 ;  /* 0x00000038180bc224 */ /* 0x000fc600078e020d */
[----:B------:R-:W-:Y:S02]  /*2520*/  IADD3.X R9, R9, R21, R0, P0, P3 ;  /* 0x0000001509097210 */ /* 0x000fe400007e6400 */
[C---:B------:R-:W-:Y:S01]  /*2530*/  ISETP.GE.AND P3, PT, R71.reuse, 0x9, PT ;  /* 0x000000094700780c */ /* 0x040fe20003f66270 */
[----:B------:R1:W-:Y:S01]  /*2540*/  @!P4 STG.E.U8 desc[UR52][R6.64], R11 ;  /* 0x0000000b0600c986 */ /* 0x0003e2000c101134 */
[----:B------:R-:W-:Y:S02]  /*2550*/  ISETP.GE.AND P0, PT, R71, 0xa, PT ;  /* 0x0000000a4700780c */ /* 0x000fe40003f06270 */
[C---:B------:R-:W-:Y:S02]  /*2560*/  ISETP.LT.OR P5, PT, R70.reuse, 0x1, !P3 ;  /* 0x000000014600780c */ /* 0x040fe40005fa1670 */
[C---:B------:R-:W-:Y:S02]  /*2570*/  ISETP.LT.OR P4, PT, R70.reuse, 0x1, !P0 ;  /* 0x000000014600780c */ /* 0x040fe40004781670 */
[----:B------:R-:W-:Y:S01]  /*2580*/  ISETP.LT.OR P3, PT, R70, 0x9, !P3 ;  /* 0x000000094600780c */ /* 0x000fe20005f61670 */
[----:B------:R-:W-:-:S12]  /*2590*/  @P6 BRA `(.L_x_40) ;  /* 0x00000000000c6947 */ /* 0x000fd80003800000 */
[----:B------:R-:W2:Y:S02]  /*25a0*/  LDG.E.U8 R66, desc[UR52][R2.64+0x1] ;  /* 0x0000013402427981 */ /* 0x000ea4000c1e1100 */
[----:B--2---:R-:W-:-:S05]  /*25b0*/  PRMT R0, R66, 0x8880, RZ ;  /* 0x0000888042007816 */ /* 0x004fca00000000ff */
[----:B------:R-:W-:-:S07]  /*25c0*/  IMAD R13, R0, R57, RZ ;  /* 0x00000039000d7224 */ /* 0x000fce00078e02ff */
.L_x_40:
[----:B------:R-:W-:Y:S05]  /*25d0*/  BSYNC B1 ;  /* 0x0000000000017941 */ /* 0x000fea0003800000 */
.L_x_39:
[----:B------:R-:W-:Y:S01]  /*25e0*/  @!P6 IMAD R25, R25, R56, R13 ;  /* 0x000000381919e224 */ /* 0x000fe200078e020d */
[----:B------:R-:W-:Y:S04]  /*25f0*/  BSSY B1, `(.L_x_41) ;  /* 0x0000006000017945 */ /* 0x000fe80003800000 */
[----:B------:R2:W-:Y:S01]  /*2600*/  @!P6 STG.E.U8 desc[UR52][R6.64+0x1], R25 ;  /* 0x000001190600e986 */ /* 0x0005e2000c101134 */
[----:B------:R-:W-:Y:S05]  /*2610*/  @P2 BRA `(.L_x_42) ;  /* 0x00000000000c2947 */ /* 0x000fea0003800000 */
[----:B------:R-:W3:Y:S02]  /*2620*/  LDG.E.U8 R66, desc[UR52][R8.64] ;  /* 0x0000003408427981 */ /* 0x000ee4000c1e1100 */
[----:B---3--:R-:W-:-:S05]  /*2630*/  PRMT R0, R66, 0x8880, RZ ;  /* 0x0000888042007816 */ /* 0x008fca00000000ff */
[----:B------:R-:W-:-:S07]  /*2640*/  IMAD R13, R0, R57, RZ ;  /* 0x00000039000d7224 */ /* 0x000fce00078e02ff */
.L_x_42:
[----:B------:R-:W-:Y:S05]  /*2650*/  BSYNC B1 ;  /* 0x0000000000017941 */ /* 0x000fea0003800000 */
.L_x_41:
[----:B-1----:R-:W-:Y:S01]  /*2660*/  @!P2 IMAD R11, R26, R56, R13 ;  /* 0x000000381a0ba224 */ /* 0x002fe200078e020d */
[----:B------:R-:W-:Y:S04]  /*2670*/  BSSY B1, `(.L_x_43) ;  /* 0x0000006000017945 */ /* 0x000fe80003800000 */
[----:B------:R1:W-:Y:S01]  /*2680*/  @!P2 STG.E.U8 desc[UR52][R4.64], R11 ;  /* 0x0000000b0400a986 */ /* 0x0003e2000c101134 */
[----:B------:R-:W-:Y:S05]  /*2690*/  @P1 BRA `(.L_x_44) ;  /* 0x00000000000c1947 */ /* 0x000fea0003800000 */
[----:B------:R-:W3:Y:S02]  /*26a0*/  LDG.E.U8 R66, desc[UR52][R8.64+0x1] ;  /* 0x0000013408427981 */ /* 0x000ee4000c1e1100 */
[----:B---3--:R-:W-:-:S05]  /*26b0*/  PRMT R0, R66, 0x8880, RZ ;  /* 0x0000888042007816 */ /* 0x008fca00000000ff */
[----:B------:R-:W-:-:S07]  /*26c0*/  IMAD R13, R0, R57, RZ ;  /* 0x00000039000d7224 */ /* 0x000fce00078e02ff */
.L_x_44:
[----:B------:R-:W-:Y:S05]  /*26d0*/  BSYNC B1 ;  /* 0x0000000000017941 */ /* 0x000fea0003800000 */
.L_x_43:
[----:B------:R-:W-:Y:S01]  /*26e0*/  @!P1 IMAD R27, R27, R56, R13 ;  /* 0x000000381b1b9224 */ /* 0x000fe200078e020d */
[----:B------:R-:W-:Y:S04]  /*26f0*/  BSSY B1, `(.L_x_45) ;  /* 0x0000006000017945 */ /* 0x000fe80003800000 */
[----:B------:R3:W-:Y:S01]  /*2700*/  @!P1 STG.E.U8 desc[UR52][R4.64+0x1], R27 ;  /* 0x0000011b04009986 */ /* 0x0007e2000c101134 */
[----:B------:R-:W-:Y:S05]  /*2710*/  @P5 BRA `(.L_x_46) ;  /* 0x00000000000c5947 */ /* 0x000fea0003800000 */
[----:B------:R-:W4:Y:S02]  /*2720*/  LDG.E.U8 R66, desc[UR52][R2.64+0x8] ;  /* 0x0000083402427981 */ /* 0x000f24000c1e1100 */
[----:B----4-:R-:W-:-:S05]  /*2730*/  PRMT R0, R66, 0x8880, RZ ;  /* 0x0000888042007816 */ /* 0x010fca00000000ff */
[----:B------:R-:W-:-:S07]  /*2740*/  IMAD R13, R0, R57, RZ ;  /* 0x00000039000d7224 */ /* 0x000fce00078e02ff */
.L_x_46:
[----:B------:R-:W-:Y:S05]  /*2750*/  BSYNC B1 ;  /* 0x0000000000017941 */ /* 0x000fea0003800000 */
.L_x_45:
[----:B-1----:R-:W-:Y:S01]  /*2760*/  @!P5 IMAD R11, R28, R56, R13 ;  /* 0x000000381c0bd224 */ /* 0x002fe200078e020d */
[----:B------:R-:W-:Y:S04]  /*2770*/  BSSY B1, `(.L_x_47) ;  /* 0x0000006000017945 */ /* 0x000fe80003800000 */
[----:B------:R1:W-:Y:S01]  /*2780*/  @!P5 STG.E.U8 desc[UR52][R6.64+0x8], R11 ;  /* 0x0000080b0600d986 */ /* 0x0003e2000c101134 */
[----:B------:R-:W-:Y:S05]  /*2790*/  @P4 BRA `(.L_x_48) ;  /* 0x00000000000c4947 */ /* 0x000fea0003800000 */
[----:B------:R-:W4:Y:S02]  /*27a0*/  LDG.E.U8 R66, desc[UR52][R2.64+0x9] ;  /* 0x0000093402427981 */ /* 0x000f24000c1e1100 */
[----:B----4-:R-:W-:-:S05]  /*27b0*/  PRMT R0, R66, 0x8880, RZ ;  /* 0x0000888042007816 */ /* 0x010fca00000000ff */
[----:B------:R-:W-:-:S07]  /*27c0*/  IMAD R13, R0, R57, RZ ;  /* 0x00000039000d7224 */ /* 0x000fce00078e02ff */
.L_x_48:
[----:B------:R-:W-:Y:S05]  /*27d0*/  BSYNC B1 ;  /* 0x0000000000017941 */ /* 0x000fea0003800000 */
.L_x_47:
[----:B------:R-:W-:Y:S01]  /*27e0*/  @!P4 IMAD R29, R29, R56, R13 ;  /* 0x000000381d1dc224 */ /* 0x000fe200078e020d */
[----:B------:R-:W-:Y:S04]  /*27f0*/  BSSY B1, `(.L_x_49) ;  /* 0x0000006000017945 */ /* 0x000fe80003800000 */
[----:B------:R4:W-:Y:S01]  /*2800*/  @!P4 STG.E.U8 desc[UR52][R6.64+0x9], R29 ;  /* 0x0000091d0600c986 */ /* 0x0009e2000c101134 */
[----:B------:R-:W-:Y:S05]  /*2810*/  @P3 BRA `(.L_x_50) ;  /* 0x00000000000c3947 */ /* 0x000fea0003800000 */
[----:B------:R-:W5:Y:S02]  /*2820*/  LDG.E.U8 R66, desc[UR52][R8.64+0x8] ;  /* 0x0000083408427981 */ /* 0x000f64000c1e1100 */
[----:B-----5:R-:W-:-:S05]  /*2830*/  PRMT R0, R66, 0x8880, RZ ;  /* 0x0000888042007816 */ /* 0x020fca00000000ff */
[----:B------:R-:W-:-:S07]  /*2840*/  IMAD R13, R0, R57, RZ ;  /* 0x00000039000d7224 */ /* 0x000fce00078e02ff */
.L_x_50:
[----:B------:R-:W-:Y:S05]  /*2850*/  BSYNC B1 ;  /* 0x0000000000017941 */ /* 0x000fea0003800000 */
.L_x_49:
[----:B------:R-:W-:Y:S01]  /*2860*/  ISETP.LT.OR P0, PT, R70, 0x9, !P0 ;  /* 0x000000094600780c */ /* 0x000fe20004701670 */
[----:B-1----:R-:W-:Y:S01]  /*2870*/  @!P3 IMAD R11, R30, R56, R13 ;  /* 0x000000381e0bb224 */ /* 0x002fe200078e020d */
[C---:B------:R-:W-:Y:S01]  /*2880*/  ISETP.GE.AND P4, PT, R71.reuse, 0x11, PT ;  /* 0x000000114700780c */ /* 0x040fe20003f86270 */
[----:B------:R-:W-:Y:S01]  /*2890*/  BSSY B1, `(.L_x_51) ;  /* 0x000000d000017945 */ /* 0x000fe20003800000 */
[C---:B------:R-:W-:Y:S02]  /*28a0*/  ISETP.GE.AND P2, PT, R71.reuse, 0x12, PT ;  /* 0x000000124700780c */ /* 0x040fe40003f46270 */
[----:B------:R-:W-:Y:S01]  /*28b0*/  ISETP.GE.AND P1, PT, R71, 0x19, PT ;  /* 0x000000194700780c */ /* 0x000fe20003f26270 */
[----:B------:R1:W-:Y:S01]  /*28c0*/  @!P3 STG.E.U8 desc[UR52][R4.64+0x8], R11 ;  /* 0x0000080b0400b986 */ /* 0x0003e2000c101134 */
[C---:B------:R-:W-:Y:S02]  /*28d0*/  ISETP.LT.OR P5, PT, R70.reuse, 0x1, !P4 ;  /* 0x000000014600780c */ /* 0x040fe400067a1670 */
[----:B------:R-:W-:-:S02]  /*28e0*/  ISETP.LT.OR P3, PT, R70, 0x1, !P2 ;  /* 0x000000014600780c */ /* 0x000fc40005761670 */
[C---:B------:R-:W-:Y:S02]  /*28f0*/  ISETP.LT.OR P6, PT, R70.reuse, 0x9, !P2 ;  /* 0x000000094600780c */ /* 0x040fe400057c1670 */
[C---:B------:R-:W-:Y:S02]  /*2900*/  ISETP.LT.OR P4, PT, R70.reuse, 0x9, !P4 ;  /* 0x000000094600780c */ /* 0x040fe40006781670 */
[----:B------:R-:W-:Y:S01]  /*2910*/  ISETP.LT.OR P2, PT, R70, 0x1, !P1 ;  /* 0x000000014600780c */ /* 0x000fe20004f41670 */
[----:B------:R-:W-:-:S12]  /*2920*/  @P0 BRA `(.L_x_52) ;  /* 0x00000000000c0947 */ /* 0x000fd80003800000 */
[----:B------:R-:W5:Y:S02]  /*2930*/  LDG.E.U8 R66, desc[UR52][R8.64+0x9] ;  /* 0x0000093408427981 */ /* 0x000f64000c1e1100 */
[----:B-----5:R-:W-:-:S05]  /*2940*/  PRMT R0, R66, 0x8880, RZ ;  /* 0x0000888042007816 */ /* 0x020fca00000000ff */
[----:B------:R-:W-:-:S07]  /*2950*/  IMAD R13, R0, R57, RZ ;  /* 0x00000039000d7224 */ /* 0x000fce00078e02ff */
.L_x_52:
[----:B------:R-:W-:Y:S05]  /*2960*/  BSYNC B1 ;  /* 0x0000000000017941 */ /* 0x000fea0003800000 */
.L_x_51:
[----:B------:R-:W-:Y:S01]  /*2970*/  @!P0 IMAD R31, R31, R56, R13 ;  /* 0x000000381f1f8224 */ /* 0x000fe200078e020d */
[----:B------:R-:W-:Y:S04]  /*2980*/  BSSY B1, `(.L_x_53) ;  /* 0x0000006000017945 */ /* 0x000fe80003800000 */
[----:B------:R0:W-:Y:S01]  /*2990*/  @!P0 STG.E.U8 desc[UR52][R4.64+0x9], R31 ;  /* 0x0000091f04008986 */ /* 0x0001e2000c101134 */
[----:B------:R-:W-:Y:S05]  /*29a0*/  @P5 BRA `(.L_x_54) ;  /* 0x00000000000c5947 */ /* 0x000fea0003800000 */
[----:B------:R-:W5:Y:S02]  /*29b0*/  LDG.E.U8 R66, desc[UR52][R2.64+0x10] ;  /* 0x0000103402427981 */ /* 0x000f64000c1e1100 */
[----:B-----5:R-:W-:-:S05]  /*29c0*/  PRMT R0, R66, 0x8880, RZ ;  /* 0x0000888042007816 */ /* 0x020fca00000000ff */
[----:B------:R-:W-:-:S07]  /*29d0*/  IMAD R13, R0, R57, RZ ;  /* 0x00000039000d7224 */ /* 0x000fce00078e02ff */
.L_x_54:
[----:B------:R-:W-:Y:S05]  /*29e0*/  BSYNC B1 ;  /* 0x0000000000017941 */ /* 0x000fea0003800000 */
.L_x_53:
[----:B-1----:R-:W-:Y:S01]  /*29f0*/  @!P5 IMAD R11, R32, R56, R13 ;  /* 0x00000038200bd224 */ /* 0x002fe200078e020d */
[----:B------:R-:W-:Y:S04]  /*2a00*/  BSSY B1, `(.L_x_55) ;  /* 0x0000006000017945 */ /* 0x000fe80003800000 */
[----:B------:R1:W-:Y:S01]  /*2a10*/  @!P5 STG.E.U8 desc[UR52][R6.64+0x10], R11 ;  /* 0x0000100b0600d986 */ /* 0x0003e2000c101134 */
[----:B------:R-:W-:Y:S05]  /*2a20*/  @P3 BRA `(.L_x_56) ;  /* 0x00000000000c3947 */ /* 0x000fea0003800000 */
[----:B------:R-:W5:Y:S02]  /*2a30*/  LDG.E.U8 R66, desc[UR52][R2.64+0x11] ;  /* 0x0000113402427981 */ /* 0x000f64000c1e1100 */
[----:B-----5:R-:W-:-:S05]  /*2a40*/  PRMT R0, R66, 0x8880, RZ ;  /* 0x0000888042007816 */ /* 0x020fca00000000ff */
[----:B------:R-:W-:-:S07]  /*2a50*/  IMAD R13, R0, R57, RZ ;  /* 0x00000039000d7224 */ /* 0x000fce00078e02ff */
.L_x_56:
[----:B------:R-:W-:Y:S05]  /*2a60*/  BSYNC B1 ;  /* 0x0000000000017941 */ /* 0x000fea0003800000 */
.L_x_55:
[----:B------:R-:W-:Y:S01]  /*2a70*/  @!P3 IMAD R33, R33, R56, R13 ;  /* 0x000000382121b224 */ /* 0x000fe200078e020d */
[----:B------:R-:W-:Y:S04]  /*2a80*/  BSSY B1, `(.L_x_57) ;  /* 0x0000006000017945 */ /* 0x000fe80003800000 */
[----:B------:R0:W-:Y:S01]  /*2a90*/  @!P3 STG.E.U8 desc[UR52][R6.64+0x11], R33 ;  /* 0x000011210600b986 */ /* 0x0001e2000c101134 */
[----:B------:R-:W-:Y:S05]  /*2aa0*/  @P4 BRA `(.L_x_58) ;  /* 0x00000000000c4947 */ /* 0x000fea0003800000 */
[----:B------:R-:W5:Y:S02]  /*2ab0*/  LDG.E.U8 R66, desc[UR52][R8.64+0x10] ;  /* 0x0000103408427981 */ /* 0x000f64000c1e1100 */
[----:B-----5:R-:W-:-:S05]  /*2ac0*/  PRMT R0, R66, 0x8880, RZ ;  /* 0x0000888042007816 */ /* 0x020fca00000000ff */
[----:B------:R-:W-:-:S07]  /*2ad0*/  IMAD R13, R0, R57, RZ ;  /* 0x00000039000d7224 */ /* 0x000fce00078e02ff */
.L_x_58:
[----:B------:R-:W-:Y:S05]  /*2ae0*/  BSYNC B1 ;  /* 0x0000000000017941 */ /* 0x000fea0003800000 */
.L_x_57:
[----:B-1----:R-:W-:Y:S01]  /*2af0*/  @!P4 IMAD R11, R34, R56, R13 ;  /* 0x00000038220bc224 */ /* 0x002fe200078e020d */
[----:B------:R-:W-:Y:S04]  /*2b00*/  BSSY B1, `(.L_x_59) ;  /* 0x0000006000017945 */ /* 0x000fe80003800000 */
[----:B------:R1:W-:Y:S01]  /*2b10*/  @!P4 STG.E.U8 desc[UR52][R4.64+0x10], R11 ;  /* 0x0000100b0400c986 */ /* 0x0003e2000c101134 */
[----:B------:R-:W-:Y:S05]  /*2b20*/  @P6 BRA `(.L_x_60) ;  /* 0x00000000000c6947 */ /* 0x000fea0003800000 */
[----:B------:R-:W5:Y:S02]  /*2b30*/  LDG.E.U8 R66, desc[UR52][R8.64+0x11] ;  /* 0x0000113408427981 */ /* 0x000f64000c1e1100 */
[----:B-----5:R-:W-:-:S05]  /*2b40*/  PRMT R0, R66, 0x8880, RZ ;  /* 0x0000888042007816 */ /* 0x020fca00000000ff */
[----:B------:R-:W-:-:S07]  /*2b50*/  IMAD R13, R0, R57, RZ ;  /* 0x00000039000d7224 */ /* 0x000fce00078e02ff */
.L_x_60:
[----:B------:R-:W-:Y:S05]  /*2b60*/  BSYNC B1 ;  /* 0x0000000000017941 */ /* 0x000fea0003800000 */
.L_x_59:
[----:B------:R-:W-:Y:S01]  /*2b70*/  @!P6 IMAD R35, R35, R56, R13 ;  /* 0x000000382323e224 */ /* 0x000fe200078e020d */
[----:B------:R-:W-:Y:S04]  /*2b80*/  BSSY B1, `(.L_x_61) ;  /* 0x0000006000017945 */ /* 0x000fe80003800000 */
[----:B------:R0:W-:Y:S01]  /*2b90*/  @!P6 STG.E.U8 desc[UR52][R4.64+0x11], R35 ;  /* 0x000011230400e986 */ /* 0x0001e2000c101134 */
[----:B------:R-:W-:Y:S05]  /*2ba0*/  @P2 BRA `(.L_x_62) ;  /* 0x00000000000c2947 */ /* 0x000fea0003800000 */
[----:B------:R-:W5:Y:S02]  /*2bb0*/  LDG.E.U8 R66, desc[UR52][R2.64+0x18] ;  /* 0x0000183402427981 */ /* 0x000f64000c1e1100 */
[----:B-----5:R-:W-:-:S05]  /*2bc0*/  PRMT R0, R66, 0x8880, RZ ;  /* 0x0000888042007816 */ /* 0x020fca00000000ff */
[----:B------:R-:W-:-:S07]  /*2bd0*/  IMAD R13, R0, R57, RZ ;  /* 0x00000039000d7224 */ /* 0x000fce00078e02ff */
.L_x_62:
[----:B------:R-:W-:Y:S05]  /*2be0*/  BSYNC B1 ;  /* 0x0000000000017941 */ /* 0x000fea0003800000 */
.L_x_61:
[C---:B------:R-:W-:Y:S01]  /*2bf0*/  ISETP.GE.AND P0, PT, R71.reuse, 0x1a, PT ;  /* 0x0000001a4700780c */ /* 0x040fe20003f06270 */
[----:B-1----:R-:W-:Y:S01]  /*2c00*/  @!P2 IMAD R11, R36, R56, R13 ;  /* 0x00000038240ba224 */ /* 0x002fe200078e020d */
[C---:B------:R-:W-:Y:S01]  /*2c10*/  ISETP.GE.AND P3, PT, R71.reuse, 0x21, PT ;  /* 0x000000214700780c */ /* 0x040fe20003f66270 */
[----:B------:R-:W-:Y:S01]  /*2c20*/  BSSY B1, `(.L_x_63) ;  /* 0x000000d000017945 */ /* 0x000fe20003800000 */
[C---:B------:R-:W-:Y:S02]  /*2c30*/  ISETP.LT.OR P6, PT, R70.reuse, 0x1, !P0 ;  /* 0x000000014600780c */ /* 0x040fe400047c1670 */
[----:B------:R1:W-:Y:S01]  /*2c40*/  @!P2 STG.E.U8 desc[UR52][R6.64+0x18], R11 ;  /* 0x0000180b0600a986 */ /* 0x0003e2000c101134 */
[----:B------:R-:W-:Y:S02]  /*2c50*/  ISETP.GE.AND P2, PT, R71, 0x22, PT ;  /* 0x000000224700780c */ /* 0x000fe40003f46270 */
[C---:B------:R-:W-:Y:S02]  /*2c60*/  ISETP.LT.OR P5, PT, R70.reuse, 0x1, !P3 ;  /* 0x000000014600780c */ /* 0x040fe40005fa1670 */
[----:B------:R-:W-:-:S02]  /*2c70*/  ISETP.LT.OR P1, PT, R70, 0x9, !P1 ;  /* 0x000000094600780c */ /* 0x000fc40004f21670 */
[C---:B------:R-:W-:Y:S02]  /*2c80*/  ISETP.LT.OR P0, PT, R70.reuse, 0x9, !P0 ;  /* 0x000000094600780c */ /* 0x040fe40004701670 */
[C---:B------:R-:W-:Y:S02]  /*2c90*/  ISETP.LT.OR P4, PT, R70.reuse, 0x1, !P2 ;  /* 0x000000014600780c */ /* 0x040fe40005781670 */
[----:B------:R-:W-:Y:S01]  /*2ca0*/  ISETP.LT.OR P3, PT, R70, 0x9, !P3 ;  /* 0x000000094600780c */ /* 0x000fe20005f61670 */
[----:B-1----:R-:W-:-:S12]  /*2cb0*/  @P6 BRA `(.L_x_64) ;  /* 0x00000000000c6947 */ /* 0x002fd80003800000 */
[----:B------:R-:W5:Y:S02]  /*2cc0*/  LDG.E.U8 R66, desc[UR52][R2.64+0x19] ;  /* 0x0000193402427981 */ /* 0x000f64000c1e1100 */
[----:B-----5:R-:W-:-:S05]  /*2cd0*/  PRMT R0, R66, 0x8880, RZ ;  /* 0x0000888042007816 */ /* 0x020fca00000000ff */
[----:B------:R-:W-:-:S07]  /*2ce0*/  IMAD R13, R0, R57, RZ ;  /* 0x00000039000d7224 */ /* 0x000fce00078e02ff */
.L_x_64:
[----:B------:R-:W-:Y:S05]  /*2cf0*/  BSYNC B1 ;  /* 0x0000000000017941 */ /* 0x000fea0003800000 */
.L_x_63:
[----:B------:R-:W-:Y:S01]  /*2d00*/  @!P6 IMAD R37, R37, R56, R13 ;  /* 0x000000382525e224 */ /* 0x000fe200078e020d */
[----:B------:R-:W-:Y:S04]  /*2d10*/  BSSY B1, `(.L_x_65) ;  /* 0x0000006000017945 */ /* 0x000fe80003800000 */
[----:B------:R1:W-:Y:S01]  /*2d20*/  @!P6 STG.E.U8 desc[UR52][R6.64+0x19], R37 ;  /* 0x000019250600e986 */ /* 0x0003e2000c101134 */
[----:B------:R-:W-:Y:S05]  /*2d30*/  @P1 BRA `(.L_x_66) ;  /* 0x00000000000c1947 */ /* 0x000fea0003800000 */
[----:B------:R-:W5:Y:S02]  /*2d40*/  LDG.E.U8 R66, desc[UR52][R8.64+0x18] ;  /* 0x0000183408427981 */ /* 0x000f64000c1e1100 */
[----:B-----5:R-:W-:-:S05]  /*2d50*/  PRMT R0, R66, 0x8880, RZ ;  /* 0x0000888042007816 */ /* 0x020fca00000000ff */
[----:B------:R-:W-:-:S07]  /*2d60*/  IMAD R13, R0, R57, RZ ;  /* 0x00000039000d7224 */ /* 0x000fce00078e02ff */
.L_x_66:
[----:B------:R-:W-:Y:S05]  /*2d70*/  BSYNC B1 ;  /* 0x0000000000017941 */ /* 0x000fea0003800000 */
.L_x_65:
[----:B------:R-:W-:Y:S01]  /*2d80*/  @!P1 IMAD R11, R38, R56, R13 ;  /* 0x00000038260b9224 */ /* 0x000fe200078e020d */
[----:B------:R-:W-:Y:S04]  /*2d90*/  BSSY B1, `(.L_x_67) ;  /* 0x0000006000017945 */ /* 0x000fe80003800000 */
[----:B------:R0:W-:Y:S01]  /*2da0*/  @!P1 STG.E.U8 desc[UR52][R4.64+0x18], R11 ;  /* 0x0000180b04009986 */ /* 0x0001e2000c101134 */
[----:B------:R-:W-:Y:S05]  /*2db0*/  @P0 BRA `(.L_x_68) ;  /* 0x00000000000c0947 */ /* 0x000fea0003800000 */
[----:B------:R-:W5:Y:S02]  /*2dc0*/  LDG.E.U8 R66, desc[UR52][R8.64+0x19] ;  /* 0x0000193408427981 */ /* 0x000f64000c1e1100 */
[----:B-----5:R-:W-:-:S05]  /*2dd0*/  PRMT R0, R66, 0x8880, RZ ;  /* 0x0000888042007816 */ /* 0x020fca00000000ff */
[----:B------:R-:W-:-:S07]  /*2de0*/  IMAD R13, R0, R57, RZ ;  /* 0x00000039000d7224 */ /* 0x000fce00078e02ff */
.L_x_68:
[----:B------:R-:W-:Y:S05]  /*2df0*/  BSYNC B1 ;  /* 0x0000000000017941 */ /* 0x000fea0003800000 */
.L_x_67:
[----:B------:R-:W-:Y:S01]  /*2e00*/  @!P0 IMAD R39, R39, R56, R13 ;  /* 0x0000003827278224 */ /* 0x000fe200078e020d */
[----:B------:R-:W-:Y:S04]  /*2e10*/  BSSY B1, `(.L_x_69) ;  /* 0x0000006000017945 */ /* 0x000fe80003800000 */
[----:B------:R0:W-:Y:S01]  /*2e20*/  @!P0 STG.E.U8 desc[UR52][R4.64+0x19], R39 ;  /* 0x0000192704008986 */ /* 0x0001e2000c101134 */
[----:B------:R-:W-:Y:S05]  /*2e30*/  @P5 BRA `(.L_x_70) ;  /* 0x00000000000c5947 */ /* 0x000fea0003800000 */
[----:B------:R-:W5:Y:S02]  /*2e40*/  LDG.E.U8 R66, desc[UR52][R2.64+0x20] ;  /* 0x0000203402427981 */ /* 0x000f64000c1e1100 */
[----:B-----5:R-:W-:-:S05]  /*2e50*/  PRMT R0, R66, 0x8880, RZ ;  /* 0x0000888042007816 */ /* 0x020fca00000000ff */
[----:B------:R-:W-:-:S07]  /*2e60*/  IMAD R13, R0, R57, RZ ;  /* 0x00000039000d7224 */ /* 0x000fce00078e02ff */
.L_x_70:
[----:B------:R-:W-:Y:S05]  /*2e70*/  BSYNC B1 ;  /* 0x0000000000017941 */ /* 0x000fea0003800000 */
.L_x_69:
[----:B0-----:R-:W-:Y:S01]  /*2e80*/  @!P5 IMAD R11, R40, R56, R13 ;  /* 0x00000038280bd224 */ /* 0x001fe200078e020d */
[----:B------:R-:W-:Y:S04]  /*2e90*/  BSSY B1, `(.L_x_71) ;  /* 0x0000006000017945 */ /* 0x000fe80003800000 */
[----:B------:R0:W-:Y:S01]  /*2ea0*/  @!P5 STG.E.U8 desc[UR52][R6.64+0x20], R11 ;  /* 0x0000200b0600d986 */ /* 0x0001e2000c101134 */
[----:B------:R-:W-:Y:S05]  /*2eb0*/  @P4 BRA `(.L_x_72) ;  /* 0x00000000000c4947 */ /* 0x000fea0003800000 */
[----:B------:R-:W5:Y:S02]  /*2ec0*/  LDG.E.U8 R66, desc[UR52][R2.64+0x21] ;  /* 0x0000213402427981 */ /* 0x000f64000c1e1100 */
[----:B-----5:R-:W-:-:S05]  /*2ed0*/  PRMT R0, R66, 0x8880, RZ ;  /* 0x0000888042007816 */ /* 0x020fca00000000ff */
[----:B------:R-:W-:-:S07]  /*2ee0*/  IMAD R13, R0, R57, RZ ;  /* 0x00000039000d7224 */ /* 0x000fce00078e02ff */
.L_x_72:
[----:B------:R-:W-:Y:S05]  /*2ef0*/  BSYNC B1 ;  /* 0x0000000000017941 */ /* 0x000fea0003800000 */
.L_x_71:
[----:B------:R-:W-:Y:S01]  /*2f00*/  @!P4 IMAD R41, R41, R56, R13 ;  /* 0x000000382929c224 */ /* 0x000fe200078e020d */
[----:B------:R-:W-:Y:S04]  /*2f10*/  BSSY B1, `(.L_x_73) ;  /* 0x0000006000017945 */ /* 0x000fe80003800000 */
[----:B------:R0:W-:Y:S01]  /*2f20*/  @!P4 STG.E.U8 desc[UR52][R6.64+0x21], R41 ;  /* 0x000021290600c986 */ /* 0x0001e2000c101134 */
[----:B------:R-:W-:Y:S05]  /*2f30*/  @P3 BRA `(.L_x_74) ;  /* 0x00000000000c3947 */ /* 0x000fea0003800000 */
[----:B------:R-:W5:Y:S02]  /*2f40*/  LDG.E.U8 R66, desc[UR52][R8.64+0x20] ;  /* 0x0000203408427981 */ /* 0x000f64000c1e1100 */
[----:B-----5:R-:W-:-:S05]  /*2f50*/  PRMT R0, R66, 0x8880, RZ ;  /* 0x0000888042007816 */ /* 0x020fca00000000ff */
[----:B------:R-:W-:-:S07]  /*2f60*/  IMAD R13, R0, R57, RZ ;  /* 0x00000039000d7224 */ /* 0x000fce00078e02ff */
.L_x_74:
[----:B------:R-:W-:Y:S05]  /*2f70*/  BSYNC B1 ;  /* 0x0000000000017941 */ /* 0x000fea0003800000 */
.L_x_73:
[----:B------:R-:W-:Y:S01]  /*2f80*/  ISETP.LT.OR P2, PT, R70, 0x9, !P2 ;  /* 0x000000094600780c */ /* 0x000fe20005741670 */
[----:B0-----:R-:W-:Y:S01]  /*2f90*/  @!P3 IMAD R11, R42, R56, R13 ;  /* 0x000000382a0bb224 */ /* 0x001fe200078e020d */
        /* <DEDUP_REMOVED lines=14> */
.L_x_76:
[----:B------:R-:W-:Y:S05]  /*3080*/  BSYNC B1 ;  /* 0x0000000000017941 */ /* 0x000fea0003800000 */
.L_x_75:
[----:B------:R-:W-:Y:S01]  /*3090*/  @!P2 IMAD R43, R43, R56, R13 ;  /* 0x000000382b2ba224 */ /* 0x000fe200078e020d */
[----:B------:R-:W-:Y:S04]  /*30a0*/  BSSY B1, `(.L_x_77) ;  /* 0x0000006000017945 */ /* 0x000fe80003800000 */
[----:B------:R0:W-:Y:S01]  /*30b0*/  @!P2 STG.E.U8 desc[UR52][R4.64+0x21], R43 ;  /* 0x0000212b0400a986 */ /* 0x0001e2000c101134 */
[----:B------:R-:W-:Y:S05]  /*30c0*/  @P5 BRA `(.L_x_78) ;  /* 0x00000000000c5947 */ /* 0x000fea0003800000 */
[----:B------:R-:W5:Y:S02]  /*30d0*/  LDG.E.U8 R66, desc[UR52][R2.64+0x28] ;  /* 0x0000283402427981 */ /* 0x000f64000c1e1100 */
[----:B-----5:R-:W-:-:S05]  /*30e0*/  PRMT R0, R66, 0x8880, RZ ;  /* 0x0000888042007816 */ /* 0x020fca00000000ff */
[----:B------:R-:W-:-:S07]  /*30f0*/  IMAD R13, R0, R57, RZ ;  /* 0x00000039000d7224 */ /* 0x000fce00078e02ff */
.L_x_78:
[----:B------:R-:W-:Y:S05]  /*3100*/  BSYNC B1 ;  /* 0x0000000000017941 */ /* 0x000fea0003800000 */
.L_x_77:
[----:B0-----:R-:W-:Y:S01]  /*3110*/  @!P5 IMAD R11, R44, R56, R13 ;  /* 0x000000382c0bd224 */ /* 0x001fe200078e020d */
[----:B------:R-:W-:Y:S04]  /*3120*/  BSSY B1, `(.L_x_79) ;  /* 0x0000006000017945 */ /* 0x000fe80003800000 */
[----:B------:R0:W-:Y:S01]  /*3130*/  @!P5 STG.E.U8 desc[UR52][R6.64+0x28], R11 ;  /* 0x0000280b0600d986 */ /* 0x0001e2000c101134 */
[----:B------:R-:W-:Y:S05]  /*3140*/  @P3 BRA `(.L_x_80) ;  /* 0x00000000000c3947 */ /* 0x000fea0003800000 */
[----:B------:R-:W5:Y:S02]  /*3150*/  LDG.E.U8 R66, desc[UR52][R2.64+0x29] ;  /* 0x0000293402427981 */ /* 0x000f64000c1e1100 */
[----:B-----5:R-:W-:-:S05]  /*3160*/  PRMT R0, R66, 0x8880, RZ ;  /* 0x0000888042007816 */ /* 0x020fca00000000ff */
[----:B------:R-:W-:-:S07]  /*3170*/  IMAD R13, R0, R57, RZ ;  /* 0x00000039000d7224 */ /* 0x000fce00078e02ff */
.L_x_80:
[----:B------:R-:W-:Y:S05]  /*3180*/  BSYNC B1 ;  /* 0x0000000000017941 */ /* 0x000fea0003800000 */
.L_x_79:
[----:B------:R-:W-:Y:S01]  /*3190*/  @!P3 IMAD R45, R45, R56, R13 ;  /* 0x000000382d2db224 */ /* 0x000fe200078e020d */
[----:B------:R-:W-:Y:S04]  /*31a0*/  BSSY B1, `(.L_x_81) ;  /* 0x0000006000017945 */ /* 0x000fe80003800000 */
[----:B------:R0:W-:Y:S01]  /*31b0*/  @!P3 STG.E.U8 desc[UR52][R6.64+0x29], R45 ;  /* 0x0000292d0600b986 */ /* 0x0001e2000c101134 */
[----:B------:R-:W-:Y:S05]  /*31c0*/  @P4 BRA `(.L_x_82) ;  /* 0x00000000000c4947 */ /* 0x000fea0003800000 */
[----:B------:R-:W5:Y:S02]  /*31d0*/  LDG.E.U8 R66, desc[UR52][R8.64+0x28] ;  /* 0x0000283408427981 */ /* 0x000f64000c1e1100 */
[----:B-----5:R-:W-:-:S05]  /*31e0*/  PRMT R0, R66, 0x8880, RZ ;  /* 0x0000888042007816 */ /* 0x020fca00000000ff */
[----:B------:R-:W-:-:S07]  /*31f0*/  IMAD R13, R0, R57, RZ ;  /* 0x00000039000d7224 */ /* 0x000fce00078e02ff */
.L_x_82:
[----:B------:R-:W-:Y:S05]  /*3200*/  BSYNC B1 ;  /* 0x0000000000017941 */ /* 0x000fea0003800000 */
.L_x_81:
[----:B0-----:R-:W-:Y:S01]  /*3210*/  @!P4 IMAD R11, R46, R56, R13 ;  /* 0x000000382e0bc224 */ /* 0x001fe200078e020d */
[----:B------:R-:W-:Y:S04]  /*3220*/  BSSY B1, `(.L_x_83) ;  /* 0x0000006000017945 */ /* 0x000fe80003800000 */
[----:B------:R0:W-:Y:S01]  /*3230*/  @!P4 STG.E.U8 desc[UR52][R4.64+0x28], R11 ;  /* 0x0000280b0400c986 */ /* 0x0001e2000c101134 */
[----:B------:R-:W-:Y:S05]  /*3240*/  @P1 BRA `(.L_x_84) ;  /* 0x00000000000c1947 */ /* 0x000fea0003800000 */
[----:B------:R-:W5:Y:S02]  /*3250*/  LDG.E.U8 R66, desc[UR52][R8.64+0x29] ;  /* 0x0000293408427981 */ /* 0x000f64000c1e1100 */
[----:B-----5:R-:W-:-:S05]  /*3260*/  PRMT R0, R66, 0x8880, RZ ;  /* 0x0000888042007816 */ /* 0x020fca00000000ff */
[----:B------:R-:W-:-:S07]  /*3270*/  IMAD R13, R0, R57, RZ ;  /* 0x00000039000d7224 */ /* 0x000fce00078e02ff */
.L_x_84:
[----:B------:R-:W-:Y:S05]  /*3280*/  BSYNC B1 ;  /* 0x0000000000017941 */ /* 0x000fea0003800000 */
.L_x_83:
[----:B------:R-:W-:Y:S01]  /*3290*/  @!P1 IMAD R47, R47, R56, R13 ;  /* 0x000000382f2f9224 */ /* 0x000fe200078e020d */
[----:B------:R-:W-:Y:S04]  /*32a0*/  BSSY B1, `(.L_x_85) ;  /* 0x0000006000017945 */ /* 0x000fe80003800000 */
[----:B------:R0:W-:Y:S01]  /*32b0*/  @!P1 STG.E.U8 desc[UR52][R4.64+0x29], R47 ;  /* 0x0000292f04009986 */ /* 0x0001e2000c101134 */
[----:B------:R-:W-:Y:S05]  /*32c0*/  @P6 BRA `(.L_x_86) ;  /* 0x00000000000c6947 */ /* 0x000fea0003800000 */
[----:B------:R-:W5:Y:S02]  /*32d0*/  LDG.E.U8 R66, desc[UR52][R2.64+0x30] ;  /* 0x0000303402427981 */ /* 0x000f64000c1e1100 */
[----:B-----5:R-:W-:-:S05]  /*32e0*/  PRMT R0, R66, 0x8880, RZ ;  /* 0x0000888042007816 */ /* 0x020fca00000000ff */
[----:B------:R-:W-:-:S07]  /*32f0*/  IMAD R13, R0, R57, RZ ;  /* 0x00000039000d7224 */ /* 0x000fce00078e02ff */
.L_x_86:
[----:B------:R-:W-:Y:S05]  /*3300*/  BSYNC B1 ;  /* 0x0000000000017941 */ /* 0x000fea0003800000 */
.L_x_85:
[C---:B------:R-:W-:Y:S01]  /*3310*/  ISETP.GE.AND P3, PT, R71.reuse, 0x32, PT ;  /* 0x000000324700780c */ /* 0x040fe20003f66270 */
[----:B0-----:R-:W-:Y:S01]  /*3320*/  @!P6 IMAD R11, R48, R56, R13 ;  /* 0x00000038300be224 */ /* 0x001fe200078e020d */
[C---:B------:R-:W-:Y:S01]  /*3330*/  ISETP.GE.AND P2, PT, R71.reuse, 0x39, PT ;  /* 0x000000394700780c */ /* 0x040fe20003f46270 */
[----:B------:R-:W-:Y:S01]  /*3340*/  BSSY B1, `(.L_x_87) ;  /* 0x000000d000017945 */ /* 0x000fe20003800000 */
[C---:B------:R-:W-:Y:S02]  /*3350*/  ISETP.LT.OR P4, PT, R70.reuse, 0x1, !P3 ;  /* 0x000000014600780c */ /* 0x040fe40005f81670 */
        /* <DEDUP_REMOVED lines=11> */
.L_x_88:
[----:B------:R-:W-:Y:S05]  /*3410*/  BSYNC B1 ;  /* 0x0000000000017941 */ /* 0x000fea0003800000 */
.L_x_87:
[----:B------:R-:W-:Y:S01]  /*3420*/  @!P4 IMAD R49, R49, R56, R13 ;  /* 0x000000383131c224 */ /* 0x000fe200078e020d */
[----:B------:R-:W-:Y:S04]  /*3430*/  BSSY B1, `(.L_x_89) ;  /* 0x0000006000017945 */ /* 0x000fe80003800000 */
[----:B------:R0:W-:Y:S01]  /*3440*/  @!P4 STG.E.U8 desc[UR52][R6.64+0x31], R49 ;  /* 0x000031310600c986 */ /* 0x0001e2000c101134 */
[----:B------:R-:W-:Y:S05]  /*3450*/  @P0 BRA `(.L_x_90) ;  /* 0x00000000000c0947 */ /* 0x000fea0003800000 */
[----:B------:R-:W5:Y:S02]  /*3460*/  LDG.E.U8 R66, desc[UR52][R8.64+0x30] ;  /* 0x0000303408427981 */ /* 0x000f64000c1e1100 */
[----:B-----5:R-:W-:-:S05]  /*3470*/  PRMT R0, R66, 0x8880, RZ ;  /* 0x0000888042007816 */ /* 0x020fca00000000ff */
[----:B------:R-:W-:-:S07]  /*3480*/  IMAD R13, R0, R57, RZ ;  /* 0x00000039000d7224 */ /* 0x000fce00078e02ff */
.L_x_90:
[----:B------:R-:W-:Y:S05]  /*3490*/  BSYNC B1 ;  /* 0x0000000000017941 */ /* 0x000fea0003800000 */
.L_x_89:
[----:B0-----:R-:W-:Y:S01]  /*34a0*/  @!P0 IMAD R11, R50, R56, R13 ;  /* 0x00000038320b8224 */ /* 0x001fe200078e020d */
[----:B------:R-:W-:Y:S04]  /*34b0*/  BSSY B1, `(.L_x_91) ;  /* 0x0000006000017945 */ /* 0x000fe80003800000 */
[----:B------:R0:W-:Y:S01]  /*34c0*/  @!P0 STG.E.U8 desc[UR52][R4.64+0x30], R11 ;  /* 0x0000300b04008986 */ /* 0x0001e2000c101134 */
[----:B------:R-:W-:Y:S05]  /*34d0*/  @P3 BRA `(.L_x_92) ;  /* 0x00000000000c3947 */ /* 0x000fea0003800000 */
[----:B------:R-:W5:Y:S02]  /*34e0*/  LDG.E.U8 R66, desc[UR52][R8.64+0x31] ;  /* 0x0000313408427981 */ /* 0x000f64000c1e1100 */
[----:B-----5:R-:W-:-:S05]  /*34f0*/  PRMT R0, R66, 0x8880, RZ ;  /* 0x0000888042007816 */ /* 0x020fca00000000ff */
[----:B------:R-:W-:-:S07]  /*3500*/  IMAD R13, R0, R57, RZ ;  /* 0x00000039000d7224 */ /* 0x000fce00078e02ff */
.L_x_92:
[----:B------:R-:W-:Y:S05]  /*3510*/  BSYNC B1 ;  /* 0x0000000000017941 */ /* 0x000fea0003800000 */
.L_x_91:
[----:B------:R-:W-:Y:S01]  /*3520*/  @!P3 IMAD R51, R51, R56, R13 ;  /* 0x000000383333b224 */ /* 0x000fe200078e020d */
[----:B------:R-:W-:Y:S04]  /*3530*/  BSSY B1, `(.L_x_93) ;  /* 0x0000006000017945 */ /* 0x000fe80003800000 */
[----:B------:R0:W-:Y:S01]  /*3540*/  @!P3 STG.E.U8 desc[UR52][R4.64+0x31], R51 ;  /* 0x000031330400b986 */ /* 0x0001e2000c101134 */
[----:B------:R-:W-:Y:S05]  /*3550*/  @P6 BRA `(.L_x_94) ;  /* 0x00000000000c6947 */ /* 0x000fea0003800000 */
[----:B------:R-:W5:Y:S02]  /*3560*/  LDG.E.U8 R66, desc[UR52][R2.64+0x38] ;  /* 0x0000383402427981 */ /* 0x000f64000c1e1100 */
[----:B-----5:R-:W-:-:S05]  /*3570*/  PRMT R0, R66, 0x8880, RZ ;  /* 0x0000888042007816 */ /* 0x020fca00000000ff */
[----:B------:R-:W-:-:S07]  /*3580*/  IMAD R13, R0, R57, RZ ;  /* 0x00000039000d7224 */ /* 0x000fce00078e02ff */
.L_x_94:
[----:B------:R-:W-:Y:S05]  /*3590*/  BSYNC B1 ;  /* 0x0000000000017941 */ /* 0x000fea0003800000 */
.L_x_93:
[----:B0-----:R-:W-:Y:S01]  /*35a0*/  @!P6 IMAD R11, R52, R56, R13 ;  /* 0x00000038340be224 */ /* 0x001fe200078e020d */
[----:B------:R-:W-:Y:S04]  /*35b0*/  BSSY B1, `(.L_x_95) ;  /* 0x0000006000017945 */ /* 0x000fe80003800000 */
[----:B------:R0:W-:Y:S01]  /*35c0*/  @!P6 STG.E.U8 desc[UR52][R6.64+0x38], R11 ;  /* 0x0000380b0600e986 */ /* 0x0001e2000c101134 */
[----:B------:R-:W-:Y:S05]  /*35d0*/  @P5 BRA `(.L_x_96) ;  /* 0x00000000000c5947 */ /* 0x000fea0003800000 */
[----:B------:R-:W5:Y:S02]  /*35e0*/  LDG.E.U8 R66, desc[UR52][R2.64+0x39] ;  /* 0x0000393402427981 */ /* 0x000f64000c1e1100 */
[----:B-----5:R-:W-:-:S05]  /*35f0*/  PRMT R0, R66, 0x8880, RZ ;  /* 0x0000888042007816 */ /* 0x020fca00000000ff */
[----:B------:R-:W-:-:S07]  /*3600*/  IMAD R13, R0, R57, RZ ;  /* 0x00000039000d7224 */ /* 0x000fce00078e02ff */
.L_x_96:
[----:B------:R-:W-:Y:S05]  /*3610*/  BSYNC B1 ;  /* 0x0000000000017941 */ /* 0x000fea0003800000 */
.L_x_95:
[----:B------:R-:W-:Y:S01]  /*3620*/  @!P5 IMAD R53, R53, R56, R13 ;  /* 0x000000383535d224 */ /* 0x000fe200078e020d */
[----:B------:R-:W-:Y:S04]  /*3630*/  BSSY B1, `(.L_x_97) ;  /* 0x0000006000017945 */ /* 0x000fe80003800000 */
[----:B------:R0:W-:Y:S01]  /*3640*/  @!P5 STG.E.U8 desc[UR52][R6.64+0x39], R53 ;  /* 0x000039350600d986 */ /* 0x0001e2000c101134 */
[----:B------:R-:W-:Y:S05]  /*3650*/  @P2 BRA `(.L_x_98) ;  /* 0x00000000000c2947 */ /* 0x000fea0003800000 */
[----:B------:R-:W5:Y:S02]  /*3660*/  LDG.E.U8 R66, desc[UR52][R8.64+0x38] ;  /* 0x0000383408427981 */ /* 0x000f64000c1e1100 */
[----:B-----5:R-:W-:-:S05]  /*3670*/  PRMT R0, R66, 0x8880, RZ ;  /* 0x0000888042007816 */ /* 0x020fca00000000ff */
[----:B------:R-:W-:-:S07]  /*3680*/  IMAD R13, R0, R57, RZ ;  /* 0x00000039000d7224 */ /* 0x000fce00078e02ff */
.L_x_98:
[----:B------:R-:W-:Y:S05]  /*3690*/  BSYNC B1 ;  /* 0x0000000000017941 */ /* 0x000fea0003800000 */
.L_x_97:
[----:B------:R-:W-:Y:S01]  /*36a0*/  @!P2 IMAD R3, R54, R56, R13 ;  /* 0x000000383603a224 */ /* 0x000fe200078e020d */
[----:B------:R-:W-:Y:S01]  /*36b0*/  ISETP.LT.OR P1, PT, R70, 0x9, !P1 ;  /* 0x000000094600780c */ /* 0x000fe20004f21670 */
[----:B------:R-:W-:Y:S03]  /*36c0*/  BSSY B1, `(.L_x_99) ;  /* 0x0000006000017945 */ /* 0x000fe60003800000 */
[----:B------:R0:W-:Y:S09]  /*36d0*/  @!P2 STG.E.U8 desc[UR52][R4.64+0x38], R3 ;  /* 0x000038030400a986 */ /* 0x0001f2000c101134 */
[----:B------:R-:W-:Y:S05]  /*36e0*/  @P1 BRA `(.L_x_100) ;  /* 0x00000000000c1947 */ /* 0x000fea0003800000 */
[----:B------:R-:W5:Y:S02]  /*36f0*/  LDG.E.U8 R66, desc[UR52][R8.64+0x39] ;  /* 0x0000393408427981 */ /* 0x000f64000c1e1100 */
[----:B-----5:R-:W-:-:S05]  /*3700*/  PRMT R0, R66, 0x8880, RZ ;  /* 0x0000888042007816 */ /* 0x020fca00000000ff */
[----:B------:R-:W-:-:S07]  /*3710*/  IMAD R13, R0, R57, RZ ;  /* 0x00000039000d7224 */ /* 0x000fce00078e02ff */
.L_x_100:
[----:B------:R-:W-:Y:S05]  /*3720*/  BSYNC B1 ;  /* 0x0000000000017941 */ /* 0x000fea0003800000 */
.L_x_99:
[----:B------:R-:W-:Y:S01]  /*3730*/  IMAD R13, R55, R56, R13 ;  /* 0x00000038370d7224 */ /* 0x000fe200078e020d */
[----:B------:R-:W-:Y:S06]  /*3740*/  @P1 BRA `(.L_x_101) ;  /* 0x0000000400c81947 */ /* 0x000fec0003800000 */
[----:B------:R0:W-:Y:S01]  /*3750*/  STG.E.U8 desc[UR52][R4.64+0x39], R13 ;  /* 0x0000390d04007986 */ /* 0x0001e2000c101134 */
[----:B------:R-:W-:Y:S05]  /*3760*/  BRA `(.L_x_101) ;  /* 0x0000000400c07947 */ /* 0x000fea0003800000 */
.L_x_36:
[C---:B------:R-:W-:Y:S02]  /*3770*/  ISETP.GE.AND P3, PT, R71.reuse, 0x1, PT ;  /* 0x000000014700780c */ /* 0x040fe40003f66270 */
[C---:B------:R-:W-:Y:S02]  /*3780*/  ISETP.GE.AND P4, PT, R71.reuse, 0x2, PT ;  /* 0x000000024700780c */ /* 0x040fe40003f86270 */
[C---:B------:R-:W-:Y:S02]  /*3790*/  ISETP.LT.OR P0, PT, R70.reuse, 0x1, !P3 ;  /* 0x000000014600780c */ /* 0x040fe40005f01670 */
[C---:B------:R-:W-:Y:S02]  /*37a0*/  ISETP.LT.OR P5, PT, R70.reuse, 0x1, !P4 ;  /* 0x000000014600780c */ /* 0x040fe400067a1670 */
[----:B------:R-:W-:Y:S02]  /*37b0*/  ISETP.LT.OR P3, PT, R70, 0x9, !P3 ;  /* 0x000000094600780c */ /* 0x000fe40005f61670 */
[----:B------:R-:W-:-:S02]  /*37c0*/  ISETP.GE.AND P6, PT, R71, 0x9, PT ;  /* 0x000000094700780c */ /* 0x000fc40003fc6270 */
[C---:B------:R-:W-:Y:S02]  /*37d0*/  ISETP.LT.OR P4, PT, R70.reuse, 0x9, !P4 ;  /* 0x000000094600780c */ /* 0x040fe40006781670 */
[----:B------:R-:W-:Y:S02]  /*37e0*/  ISETP.GE.AND P1, PT, R71, 0xa, PT ;  /* 0x0000000a4700780c */ /* 0x000fe40003f26270 */
[----:B------:R-:W-:Y:S01]  /*37f0*/  ISETP.LT.OR P2, PT, R70, 0x1, !P6 ;  /* 0x000000014600780c */ /* 0x000fe20007741670 */
[-C--:B------:R-:W-:Y:S01]  /*3800*/  @!P0 IMAD R3, R24, R56.reuse, RZ ;  /* 0x0000003818038224 */ /* 0x080fe200078e02ff */
[----:B------:R-:W-:Y:S01]  /*3810*/  ISETP.LT.OR P6, PT, R70, 0x9, !P6 ;  /* 0x000000094600780c */ /* 0x000fe200077c1670 */
[-C--:B------:R-:W-:Y:S02]  /*3820*/  @!P5 IMAD R25, R25, R56.reuse, RZ ;  /* 0x000000381919d224 */ /* 0x080fe400078e02ff */
[----:B------:R-:W-:Y:S01]  /*3830*/  @!P3 IMAD R9, R26, R56, RZ ;  /* 0x000000381a09b224 */ /* 0x000fe200078e02ff */
[----:B------:R0:W-:Y:S01]  /*3840*/  @!P0 STG.E.U8 desc[UR52][R6.64], R3 ;  /* 0x0000000306008986 */ /* 0x0001e2000c101134 */
[----:B------:R-:W-:-:S02]  /*3850*/  ISETP.LT.OR P0, PT, R70, 0x1, !P1 ;  /* 0x000000014600780c */ /* 0x000fc40004f01670 */
[-C--:B------:R-:W-:Y:S01]  /*3860*/  @!P4 IMAD R27, R27, R56.reuse, RZ ;  /* 0x000000381b1bc224 */ /* 0x080fe200078e02ff */
[----:B------:R-:W-:Y:S01]  /*3870*/  @!P5 STG.E.U8 desc[UR52][R6.64+0x1], R25 ;  /* 0x000001190600d986 */ /* 0x000fe2000c101134 */
[----:B------:R-:W-:Y:S02]  /*3880*/  ISETP.LT.OR P1, PT, R70, 0x9, !P1 ;  /* 0x000000094600780c */ /* 0x000fe40004f21670 */
[----:B------:R-:W-:Y:S01]  /*3890*/  @!P2 IMAD R11, R28, R56, RZ ;  /* 0x000000381c0ba224 */ /* 0x000fe200078e02ff */
[----:B------:R1:W-:Y:S01]  /*38a0*/  @!P3 STG.E.U8 desc[UR52][R4.64], R9 ;  /* 0x000000090400b986 */ /* 0x0003e2000c101134 */
[----:B------:R-:W-:-:S03]  /*38b0*/  ISETP.GE.AND P3, PT, R71, 0x12, PT ;  /* 0x000000124700780c */ /* 0x000fc60003f66270 */
[----:B------:R-:W-:Y:S01]  /*38c0*/  @!P4 STG.E.U8 desc[UR52][R4.64+0x1], R27 ;  /* 0x0000011b0400c986 */ /* 0x000fe2000c101134 */
[----:B------:R-:W-:Y:S01]  /*38d0*/  ISETP.GE.AND P4, PT, R71, 0x11, PT ;  /* 0x000000114700780c */ /* 0x000fe20003f86270 */
[-C--:B------:R-:W-:Y:S01]  /*38e0*/  @!P0 IMAD R29, R29, R56.reuse, RZ ;  /* 0x000000381d1d8224 */ /* 0x080fe200078e02ff */
[----:B------:R-:W-:Y:S01]  /*38f0*/  ISETP.LT.OR P5, PT, R70, 0x1, !P3 ;  /* 0x000000014600780c */ /* 0x000fe20005fa1670 */
[----:B------:R2:W-:Y:S01]  /*3900*/  @!P2 STG.E.U8 desc[UR52][R6.64+0x8], R11 ;  /* 0x0000080b0600a986 */ /* 0x0005e2000c101134 */
[-C--:B0-----:R-:W-:Y:S01]  /*3910*/  @!P6 IMAD R3, R30, R56.reuse, RZ ;  /* 0x000000381e03e224 */ /* 0x081fe200078e02ff */
[C---:B------:R-:W-:Y:S01]  /*3920*/  ISETP.LT.OR P2, PT, R70.reuse, 0x1, !P4 ;  /* 0x000000014600780c */ /* 0x040fe20006741670 */
[----:B------:R-:W-:Y:S01]  /*3930*/  @!P1 IMAD R31, R31, R56, RZ ;  /* 0x000000381f1f9224 */ /* 0x000fe200078e02ff */
[----:B------:R-:W-:Y:S01]  /*3940*/  @!P0 STG.E.U8 desc[UR52][R6.64+0x9], R29 ;  /* 0x0000091d06008986 */ /* 0x000fe2000c101134 */
[----:B------:R-:W-:Y:S02]  /*3950*/  ISETP.GE.AND P0, PT, R71, 0x19, PT ;  /* 0x000000194700780c */ /* 0x000fe40003f06270 */
[C---:B------:R-:W-:Y:S01]  /*3960*/  ISETP.LT.OR P3, PT, R70.reuse, 0x9, !P3 ;  /* 0x000000094600780c */ /* 0x040fe20005f61670 */
[----:B------:R0:W-:Y:S01]  /*3970*/  @!P6 STG.E.U8 desc[UR52][R4.64+0x8], R3 ;  /* 0x000008030400e986 */ /* 0x0001e2000c101134 */
[----:B------:R-:W-:-:S02]  /*3980*/  ISETP.LT.OR P4, PT, R70, 0x9, !P4 ;  /* 0x000000094600780c */ /* 0x000fc40006781670 */
[----:B------:R-:W-:Y:S01]  /*3990*/  ISETP.LT.OR P6, PT, R70, 0x1, !P0 ;  /* 0x000000014600780c */ /* 0x000fe200047c1670 */
[-C--:B------:R-:W-:Y:S01]  /*39a0*/  @!P5 IMAD R33, R33, R56.reuse, RZ ;  /* 0x000000382121d224 */ /* 0x080fe200078e02ff */
[----:B------:R-:W-:Y:S01]  /*39b0*/  @!P1 STG.E.U8 desc[UR52][R4.64+0x9], R31 ;  /* 0x0000091f04009986 */ /* 0x000fe2000c101134 */
[----:B------:R-:W-:Y:S01]  /*39c0*/  ISETP.GE.AND P1, PT, R71, 0x1a, PT ;  /* 0x0000001a4700780c */ /* 0x000fe20003f26270 */
[-C--:B-1----:R-:W-:Y:S01]  /*39d0*/  @!P2 IMAD R9, R32, R56.reuse, RZ ;  /* 0x000000382009a224 */ /* 0x082fe200078e02ff */
[C---:B------:R-:W-:Y:S01]  /*39e0*/  ISETP.LT.OR P0, PT, R70.reuse, 0x9, !P0 ;  /* 0x000000094600780c */ /* 0x040fe20004701670 */
[----:B------:R-:W-:Y:S01]  /*39f0*/  @!P5 STG.E.U8 desc[UR52][R6.64+0x11], R33 ;  /* 0x000011210600d986 */ /* 0x000fe2000c101134 */
[----:B------:R-:W-:Y:S02]  /*3a00*/  ISETP.LT.OR P5, PT, R70, 0x1, !P1 ;  /* 0x000000014600780c */ /* 0x000fe40004fa1670 */
[-C--:B------:R-:W-:Y:S01]  /*3a10*/  @!P3 IMAD R35, R35, R56.reuse, RZ ;  /* 0x000000382323b224 */ /* 0x080fe200078e02ff */
[----:B------:R1:W-:Y:S01]  /*3a20*/  @!P2 STG.E.U8 desc[UR52][R6.64+0x10], R9 ;  /* 0x000010090600a986 */ /* 0x0003e2000c101134 */
[-C--:B--2---:R-:W-:Y:S01]  /*3a30*/  @!P4 IMAD R11, R34, R56.reuse, RZ ;  /* 0x00000038220bc224 */ /* 0x084fe200078e02ff */
[----:B------:R-:W-:Y:S01]  /*3a40*/  ISETP.GE.AND P2, PT, R71, 0x21, PT ;  /* 0x000000214700780c */ /* 0x000fe20003f46270 */
[----:B0-----:R-:W-:Y:S01]  /*3a50*/  @!P6 IMAD R3, R36, R56, RZ ;  /* 0x000000382403e224 */ /* 0x001fe200078e02ff */
[----:B------:R-:W-:Y:S01]  /*3a60*/  @!P3 STG.E.U8 desc[UR52][R4.64+0x11], R35 ;  /* 0x000011230400b986 */ /* 0x000fe2000c101134 */
[----:B------:R-:W-:-:S02]  /*3a70*/  ISETP.LT.OR P1, PT, R70, 0x9, !P1 ;  /* 0x000000094600780c */ /* 0x000fc40004f21670 */
[----:B------:R-:W-:Y:S01]  /*3a80*/  ISETP.GE.AND P3, PT, R71, 0x22, PT ;  /* 0x000000224700780c */ /* 0x000fe20003f66270 */
[----:B------:R0:W-:Y:S01]  /*3a90*/  @!P4 STG.E.U8 desc[UR52][R4.64+0x10], R11 ;  /* 0x0000100b0400c986 */ /* 0x0001e2000c101134 */
[C---:B------:R-:W-:Y:S01]  /*3aa0*/  ISETP.LT.OR P4, PT, R70.reuse, 0x1, !P2 ;  /* 0x000000014600780c */ /* 0x040fe20005781670 */
[-C--:B------:R-:W-:Y:S01]  /*3ab0*/  @!P5 IMAD R37, R37, R56.reuse, RZ ;  /* 0x000000382525d224 */ /* 0x080fe200078e02ff */
[C---:B------:R-:W-:Y:S01]  /*3ac0*/  ISETP.LT.OR P2, PT, R70.reuse, 0x9, !P2 ;  /* 0x000000094600780c */ /* 0x040fe20005741670 */
[----:B------:R2:W-:Y:S01]  /*3ad0*/  @!P6 STG.E.U8 desc[UR52][R6.64+0x18], R3 ;  /* 0x000018030600e986 */ /* 0x0005e2000c101134 */
[----:B------:R-:W-:Y:S01]  /*3ae0*/  ISETP.LT.OR P6, PT, R70, 0x1, !P3 ;  /* 0x000000014600780c */ /* 0x000fe20005fc1670 */
[-C--:B-1----:R-:W-:Y:S01]  /*3af0*/  @!P0 IMAD R9, R38, R56.reuse, RZ ;  /* 0x0000003826098224 */ /* 0x082fe200078e02ff */
[----:B------:R-:W-:Y:S01]  /*3b00*/  ISETP.LT.OR P3, PT, R70, 0x9, !P3 ;  /* 0x000000094600780c */ /* 0x000fe20005f61670 */
[----:B------:R-:W-:Y:S02]  /*3b10*/  @!P5 STG.E.U8 desc[UR52][R6.64+0x19], R37 ;  /* 0x000019250600d986 */ /* 0x000fe4000c101134 */
[----:B------:R-:W-:-:S02]  /*3b20*/  @!P1 IMAD R39, R39, R56, RZ ;  /* 0x0000003827279224 */ /* 0x000fc400078e02ff */
[----:B------:R1:W-:Y:S01]  /*3b30*/  @!P0 STG.E.U8 desc[UR52][R4.64+0x18], R9 ;  /* 0x0000180904008986 */ /* 0x0003e2000c101134 */
[C---:B------:R-:W-:Y:S01]  /*3b40*/  ISETP.GE.AND P0, PT, R71.reuse, 0x29, PT ;  /* 0x000000294700780c */ /* 0x040fe20003f06270 */
[-C--:B0-----:R-:W-:Y:S02]  /*3b50*/  @!P4 IMAD R11, R40, R56.reuse, RZ ;  /* 0x00000038280bc224 */ /* 0x081fe400078e02ff */
[----:B------:R-:W-:Y:S01]  /*3b60*/  @!P1 STG.E.U8 desc[UR52][R4.64+0x19], R39 ;  /* 0x0000192704009986 */ /* 0x000fe2000c101134 */
[----:B------:R-:W-:Y:S01]  /*3b70*/  ISETP.GE.AND P1, PT, R71, 0x2a, PT ;  /* 0x0000002a4700780c */ /* 0x000fe20003f26270 */
[-C--:B------:R-:W-:Y:S02]  /*3b80*/  @!P6 IMAD R41, R41, R56.reuse, RZ ;  /* 0x000000382929e224 */ /* 0x080fe400078e02ff */
[-C--:B--2---:R-:W-:Y:S01]  /*3b90*/  @!P2 IMAD R3, R42, R56.reuse, RZ ;  /* 0x000000382a03a224 */ /* 0x084fe200078e02ff */
[----:B------:R-:W-:Y:S01]  /*3ba0*/  @!P4 STG.E.U8 desc[UR52][R6.64+0x20], R11 ;  /* 0x0000200b0600c986 */ /* 0x000fe2000c101134 */
[C---:B------:R-:W-:Y:S01]  /*3bb0*/  ISETP.LT.OR P4, PT, R70.reuse, 0x1, !P0 ;  /* 0x000000014600780c */ /* 0x040fe20004781670 */
[----:B------:R-:W-:Y:S01]  /*3bc0*/  @!P3 IMAD R43, R43, R56, RZ ;  /* 0x000000382b2bb224 */ /* 0x000fe200078e02ff */
[----:B------:R-:W-:Y:S01]  /*3bd0*/  ISETP.LT.OR P5, PT, R70, 0x1, !P1 ;  /* 0x000000014600780c */ /* 0x000fe20004fa1670 */
[----:B------:R-:W-:Y:S01]  /*3be0*/  @!P6 STG.E.U8 desc[UR52][R6.64+0x21], R41 ;  /* 0x000021290600e986 */ /* 0x000fe2000c101134 */
[----:B------:R-:W-:-:S02]  /*3bf0*/  ISETP.GE.AND P6, PT, R71, 0x31, PT ;  /* 0x000000314700780c */ /* 0x000fc40003fc6270 */
[C---:B------:R-:W-:Y:S01]  /*3c00*/  ISETP.LT.OR P0, PT, R70.reuse, 0x9, !P0 ;  /* 0x000000094600780c */ /* 0x040fe20004701670 */
[----:B------:R0:W-:Y:S01]  /*3c10*/  @!P2 STG.E.U8 desc[UR52][R4.64+0x20], R3 ;  /* 0x000020030400a986 */ /* 0x0001e2000c101134 */
[C---:B------:R-:W-:Y:S02]  /*3c20*/  ISETP.LT.OR P1, PT, R70.reuse, 0x9, !P1 ;  /* 0x000000094600780c */ /* 0x040fe40004f21670 */
[----:B------:R-:W-:Y:S01]  /*3c30*/  ISETP.LT.OR P2, PT, R70, 0x1, !P6 ;  /* 0x000000014600780c */ /* 0x000fe20007741670 */
[----:B------:R-:W-:Y:S01]  /*3c40*/  @!P3 STG.E.U8 desc[UR52][R4.64+0x21], R43 ;  /* 0x0000212b0400b986 */ /* 0x000fe2000c101134 */
[----:B------:R-:W-:Y:S01]  /*3c50*/  ISETP.GE.AND P3, PT, R71, 0x32, PT ;  /* 0x000000324700780c */ /* 0x000fe20003f66270 */
[-C--:B-1----:R-:W-:Y:S01]  /*3c60*/  @!P4 IMAD R9, R44, R56.reuse, RZ ;  /* 0x000000382c09c224 */ /* 0x082fe200078e02ff */
[----:B------:R-:W-:Y:S01]  /*3c70*/  ISETP.LT.OR P6, PT, R70, 0x9, !P6 ;  /* 0x000000094600780c */ /* 0x000fe200077c1670 */
[----:B------:R-:W-:-:S03]  /*3c80*/  @!P5 IMAD R45, R45, R56, RZ ;  /* 0x000000382d2dd224 */ /* 0x000fc600078e02ff */
[----:B------:R1:W-:Y:S01]  /*3c90*/  @!P4 STG.E.U8 desc[UR52][R6.64+0x28], R9 ;  /* 0x000028090600c986 */ /* 0x0003e2000c101134 */
[-C--:B0-----:R-:W-:Y:S01]  /*3ca0*/  @!P0 IMAD R3, R46, R56.reuse, RZ ;  /* 0x000000382e038224 */ /* 0x081fe200078e02ff */
[----:B------:R-:W-:Y:S01]  /*3cb0*/  ISETP.GE.AND P4, PT, R71, 0x3a, PT ;  /* 0x0000003a4700780c */ /* 0x000fe20003f86270 */
[-C--:B------:R-:W-:Y:S01]  /*3cc0*/  @!P1 IMAD R47, R47, R56.reuse, RZ ;  /* 0x000000382f2f9224 */ /* 0x080fe200078e02ff */
[----:B------:R-:W-:Y:S01]  /*3cd0*/  @!P5 STG.E.U8 desc[UR52][R6.64+0x29], R45 ;  /* 0x0000292d0600d986 */ /* 0x000fe2000c101134 */
[-C--:B------:R-:W-:Y:S01]  /*3ce0*/  @!P2 IMAD R11, R48, R56.reuse, RZ ;  /* 0x00000038300ba224 */ /* 0x080fe200078e02ff */
[----:B------:R-:W-:Y:S02]  /*3cf0*/  ISETP.GE.AND P5, PT, R71, 0x39, PT ;  /* 0x000000394700780c */ /* 0x000fe40003fa6270 */
[----:B------:R0:W-:Y:S01]  /*3d00*/  @!P0 STG.E.U8 desc[UR52][R4.64+0x28], R3 ;  /* 0x0000280304008986 */ /* 0x0001e2000c101134 */
[C---:B------:R-:W-:Y:S02]  /*3d10*/  ISETP.LT.OR P0, PT, R70.reuse, 0x1, !P3 ;  /* 0x000000014600780c */ /* 0x040fe40005f01670 */
[C---:B------:R-:W-:Y:S01]  /*3d20*/  ISETP.LT.OR P3, PT, R70.reuse, 0x9, !P3 ;  /* 0x000000094600780c */ /* 0x040fe20005f61670 */
[----:B------:R-:W-:Y:S01]  /*3d30*/  @!P1 STG.E.U8 desc[UR52][R4.64+0x29], R47 ;  /* 0x0000292f04009986 */ /* 0x000fe2000c101134 */
[----:B------:R-:W-:Y:S01]  /*3d40*/  ISETP.LT.OR P1, PT, R70, 0x1, !P5 ;  /* 0x000000014600780c */ /* 0x000fe20006f21670 */
[----:B-1----:R-:W-:Y:S01]  /*3d50*/  @!P6 IMAD R9, R50, R56, RZ ;  /* 0x000000383209e224 */ /* 0x002fe200078e02ff */
[C---:B------:R-:W-:Y:S01]  /*3d60*/  ISETP.LT.OR P5, PT, R70.reuse, 0x9, !P5 ;  /* 0x000000094600780c */ /* 0x040fe20006fa1670 */
[----:B------:R1:W-:Y:S01]  /*3d70*/  @!P2 STG.E.U8 desc[UR52][R6.64+0x30], R11 ;  /* 0x0000300b0600a986 */ /* 0x0003e2000c101134 */
[----:B------:R-:W-:-:S02]  /*3d80*/  ISETP.LT.OR P2, PT, R70, 0x1, !P4 ;  /* 0x000000014600780c */ /* 0x000fc40006741670 */
[----:B------:R-:W-:-:S03]  /*3d90*/  ISETP.LT.OR P4, PT, R70, 0x9, !P4 ;  /* 0x000000094600780c */ /* 0x000fc60006781670 */
[-C--:B------:R-:W-:Y:S02]  /*3da0*/  @!P0 IMAD R49, R49, R56.reuse, RZ ;  /* 0x0000003831318224 */ /* 0x080fe400078e02ff */
[-C--:B------:R-:W-:Y:S02]  /*3db0*/  @!P3 IMAD R51, R51, R56.reuse, RZ ;  /* 0x000000383333b224 */ /* 0x080fe400078e02ff */
[-C--:B0-----:R-:W-:Y:S01]  /*3dc0*/  @!P1 IMAD R3, R52, R56.reuse, RZ ;  /* 0x0000003834039224 */ /* 0x081fe200078e02ff */
[----:B------:R0:W-:Y:S01]  /*3dd0*/  @!P0 STG.E.U8 desc[UR52][R6.64+0x31], R49 ;  /* 0x0000313106008986 */ /* 0x0001e2000c101134 */
[-C--:B-1----:R-:W-:Y:S02]  /*3de0*/  @!P5 IMAD R11, R54, R56.reuse, RZ ;  /* 0x00000038360bd224 */ /* 0x082fe400078e02ff */
[-C--:B------:R-:W-:Y:S01]  /*3df0*/  @!P2 IMAD R53, R53, R56.reuse, RZ ;  /* 0x000000383535a224 */ /* 0x080fe200078e02ff */
[----:B------:R0:W-:Y:S01]  /*3e00*/  @!P6 STG.E.U8 desc[UR52][R4.64+0x30], R9 ;  /* 0x000030090400e986 */ /* 0x0001e2000c101134 */
[----:B------:R-:W-:-:S03]  /*3e10*/  @!P4 IMAD R55, R55, R56, RZ ;  /* 0x000000383737c224 */ /* 0x000fc600078e02ff */
[----:B------:R0:W-:Y:S04]  /*3e20*/  @!P3 STG.E.U8 desc[UR52][R4.64+0x31], R51 ;  /* 0x000031330400b986 */ /* 0x0001e8000c101134 */
[----:B------:R0:W-:Y:S04]  /*3e30*/  @!P1 STG.E.U8 desc[UR52][R6.64+0x38], R3 ;  /* 0x0000380306009986 */ /* 0x0001e8000c101134 */
[----:B------:R0:W-:Y:S04]  /*3e40*/  @!P2 STG.E.U8 desc[UR52][R6.64+0x39], R53 ;  /* 0x000039350600a986 */ /* 0x0001e8000c101134 */
[----:B------:R0:W-:Y:S04]  /*3e50*/  @!P5 STG.E.U8 desc[UR52][R4.64+0x38], R11 ;  /* 0x0000380b0400d986 */ /* 0x0001e8000c101134 */
[----:B------:R0:W-:Y:S02]  /*3e60*/  @!P4 STG.E.U8 desc[UR52][R4.64+0x39], R55 ;  /* 0x000039370400c986 */ /* 0x0001e4000c101134 */
.L_x_101:
[----:B------:R-:W-:Y:S05]  /*3e70*/  BSYNC B0 ;  /* 0x0000000000007941 */ /* 0x000fea0003800000 */
.L_x_35:
[----:B------:R-:W-:Y:S01]  /*3e80*/  IMAD.U32 R2, RZ, RZ, UR50 ;  /* 0x00000032ff027e24 */ /* 0x000fe2000f8e00ff */
[----:B------:R-:W-:Y:S01]  /*3e90*/  ULDC.64 UR4, c[0x0][0x650] ;  /* 0x0001940000047ab9 */ /* 0x000fe20000000a00 */
[----:B------:R-:W-:Y:S01]  /*3ea0*/  IMAD.U32 R0, RZ, RZ, UR37 ;  /* 0x00000025ff007e24 */ /* 0x000fe2000f8e00ff */
[----:B------:R1:W-:Y:S01]  /*3eb0*/  SYNCS.ARRIVE.TRANS64.A1T0 RZ, [R64+UR44], RZ ;  /* 0x000000ff40ff79a7 */ /* 0x0003e2000810002c */
[----:B0-----:R-:W-:Y:S01]  /*3ec0*/  IMAD.U32 R3, RZ, RZ, UR51 ;  /* 0x00000033ff037e24 */ /* 0x001fe2000f8e00ff */
[C---:B------:R-:W-:Y:S01]  /*3ed0*/  LEA R16, P0, R2.reuse, R16, 0x1 ;  /* 0x0000001002107211 */ /* 0x040fe200078008ff */
[----:B------:R-:W-:Y:S02]  /*3ee0*/  IMAD.MOV.U32 R19, RZ, RZ, -0x1 ;  /* 0xffffffffff137424 */ /* 0x000fe400078e00ff */
[----:B------:R-:W-:Y:S01]  /*3ef0*/  IMAD.MOV.U32 R18, RZ, RZ, -0x1 ;  /* 0xffffffffff127424 */ /* 0x000fe200078e00ff */
[----:B------:R-:W-:Y:S01]  /*3f00*/  LEA.HI.X R17, R2, R17, R0, 0x1, P0 ;  /* 0x0000001102117211 */ /* 0x000fe200000f0c00 */
[----:B------:R-:W-:Y:S01]  /*3f10*/  IMAD.MOV.U32 R2, RZ, RZ, -0x1 ;  /* 0xffffffffff027424 */ /* 0x000fe200078e00ff */
[----:B------:R-:W-:-:S02]  /*3f20*/  ISETP.GE.U32.AND P0, PT, R16, UR4, PT ;  /* 0x0000000410007c0c */ /* 0x000fc4000bf06070 */
[----:B------:R-:W-:Y:S02]  /*3f30*/  PRMT R0, RZ, 0x7610, R0 ;  /* 0x00007610ff007816 */ /* 0x000fe40000000000 */
[----:B------:R-:W-:-:S13]  /*3f40*/  ISETP.GE.U32.AND.EX P0, PT, R17, UR5, PT, P0 ;  /* 0x0000000511007c0c */ /* 0x000fda000bf06100 */
[----:B-1----:R-:W-:Y:S05]  /*3f50*/  @P0 BRA `(.L_x_102) ;  /* 0x00000004008c0947 */ /* 0x002fea0003800000 */
[----:B------:R-:W0:Y:S01]  /*3f60*/  S2UR UR6, SR_CTAID.X ;  /* 0x00000000000679c3 */ /* 0x000e220000002500 */
[----:B------:R-:W-:Y:S01]  /*3f70*/  ULDC.64 UR4, c[0x0][0x628] ;  /* 0x00018a0000047ab9 */ /* 0x000fe20000000a00 */
[----:B------:R-:W-:Y:S01]  /*3f80*/  ULDC UR7, c[0x0][0x150] ;  /* 0x0000540000077ab9 */ /* 0x000fe20000000800 */
[----:B------:R-:W-:Y:S01]  /*3f90*/  ISETP.NE.U32.AND P0, PT, RZ, UR4, PT ;  /* 0x00000004ff007c0c */ /* 0x000fe2000bf05070 */
[----:B------:R-:W-:Y:S01]  /*3fa0*/  ULDC UR15, c[0x0][0x630] ;  /* 0x00018c00000f7ab9 */ /* 0x000fe20000000800 */
[C---:B------:R-:W-:Y:S01]  /*3fb0*/  R2UR UR16, R16.reuse ;  /* 0x00000000101072ca */ /* 0x040fe200000e0000 */
[----:B------:R-:W-:Y:S01]  /*3fc0*/  ULDC UR18, c[0x0][0x154] ;  /* 0x0000550000127ab9 */ /* 0x000fe20000000800 */
[----:B------:R-:W-:Y:S01]  /*3fd0*/  ISETP.NE.AND.EX P0, PT, RZ, UR5, PT, P0 ;  /* 0x00000005ff007c0c */ /* 0x000fe2000bf05300 */
[----:B------:R-:W1:Y:S01]  /*3fe0*/  S2UR UR21, SR_CTAID.Y ;  /* 0x00000000001579c3 */ /* 0x000e620000002600 */
[----:B------:R-:W-:Y:S02]  /*3ff0*/  R2UR UR17, R17 ;  /* 0x00000000111172ca */ /* 0x000fe400000e0000 */
[----:B------:R-:W-:-:S02]  /*4000*/  R2UR UR12, R16 ;  /* 0x00000000100c72ca */ /* 0x000fc400000e0000 */
[----:B------:R-:W-:Y:S02]  /*4010*/  R2UR UR13, R17 ;  /* 0x00000000110d72ca */ /* 0x000fe400000e0000 */
[----:B0-----:R-:W-:-:S05]  /*4020*/  I2FP.F32.U32 R0, UR6 ;  /* 0x0000000600007c45 */ /* 0x001fca0008201000 */
[----:B------:R-:W-:-:S04]  /*4030*/  FMUL R0, R0, UR7 ;  /* 0x0000000700007c20 */ /* 0x000fc80008400000 */
[----:B------:R0:W0:Y:S01]  /*4040*/  F2I.U32.TRUNC.NTZ R2, R0 ;  /* 0x0000000000027305 */ /* 0x000022000020f000 */
[----:B-1----:R-:W-:Y:S05]  /*4050*/  @!P0 BRA `(.L_x_103) ;  /* 0x0000000000308947 */ /* 0x002fea0003800000 */
        /* <DEDUP_REMOVED lines=12> */
.L_x_103:
[----:B------:R-:W-:Y:S01]  /*4120*/  USHF.R.U64 UR8, UR12, UR15, UR13 ;  /* 0x0000000f0c087299 */ /* 0x000fe2000800120d */
[----:B0-----:R-:W-:Y:S01]  /*4130*/  I2FP.F32.U32 R0, UR21 ;  /* 0x0000001500007c45 */ /* 0x001fe20008201000 */
[----:B------:R-:W-:Y:S02]  /*4140*/  USHF.R.U32.HI UR4, URZ, UR15, UR13 ;  /* 0x0000000f3f047299 */ /* 0x000fe4000801160d */
[----:B------:R-:W-:Y:S02]  /*4150*/  UIADD3 UR7, UP0, URZ, -UR8, URZ ;  /* 0x800000083f077290 */ /* 0x000fe4000ff1e03f */
[----:B------:R-:W-:Y:S01]  /*4160*/  FMUL R0, R0, UR18 ;  /* 0x0000001200007c20 */ /* 0x000fe20008400000 */
[----:B------:R-:W-:Y:S01]  /*4170*/  ULDC.64 UR12, c[0x0][0x620] ;  /* 0x00018800000c7ab9 */ /* 0x000fe20000000a00 */
[----:B------:R-:W-:Y:S01]  /*4180*/  UIADD3.X UR4, URZ, ~UR4, URZ, UP0, !UPT ;  /* 0x800000043f047290 */ /* 0x000fe200087fe43f */
[----:B------:R-:W-:Y:S01]  /*4190*/  UMOV UR10, UR16 ;  /* 0x00000010000a7c82 */ /* 0x000fe20008000000 */
[----:B------:R-:W-:-:S02]  /*41a0*/  UMOV UR11, UR17 ;  /* 0x00000011000b7c82 */ /* 0x000fc40008000000 */
[----:B------:R-:W0:Y:S01]  /*41b0*/  F2I.U32.TRUNC.NTZ R0, R0 ;  /* 0x0000000000007305 */ /* 0x000e22000020f000 */
[----:B------:R-:W-:Y:S01]  /*41c0*/  UIMAD UR4, UR4, UR12, URZ ;  /* 0x0000000c040472a4 */ /* 0x000fe2000f8e023f */
[----:B------:R-:W-:Y:S01]  /*41d0*/  R2UR UR17, R2 ;  /* 0x00000000021172ca */ /* 0x000fe200000e0000 */
[----:B------:R-:W-:Y:S02]  /*41e0*/  UIMAD.WIDE.U32 UR10, UR7, UR12, UR10 ;  /* 0x0000000c070a72a5 */ /* 0x000fe4000f8e000a */
[----:B------:R-:W-:Y:S01]  /*41f0*/  UIMAD UR7, UR7, UR13, UR4 ;  /* 0x0000000d070772a4 */ /* 0x000fe2000f8e0204 */
[----:B------:R-:W-:Y:S01]  /*4200*/  ULDC UR23, c[0x0][0x658] ;  /* 0x0001960000177ab9 */ /* 0x000fe20000000800 */
[----:B------:R-:W-:Y:S02]  /*4210*/  UMOV UR15, 0xffffffff ;  /* 0xffffffff000f7882 */ /* 0x000fe40000000000 */
[----:B------:R-:W-:Y:S01]  /*4220*/  UIADD3 UR7, UR11, UR7, URZ ;  /* 0x000000070b077290 */ /* 0x000fe2000fffe03f */
[----:B------:R-:W-:Y:S01]  /*4230*/  ULDC UR12, c[0x0][0x618] ;  /* 0x00018600000c7ab9 */ /* 0x000fe20000000800 */
[----:B------:R-:W-:Y:S01]  /*4240*/  ULDC.64 UR4, c[0x0][0x640] ;  /* 0x0001900000047ab9 */ /* 0x000fe20000000a00 */
[----:B------:R-:W-:Y:S01]  /*4250*/  USHF.L.U32 UR19, UR15, UR23, URZ ;  /* 0x000000170f137299 */ /* 0x000fe2000800063f */
[----:B------:R-:W-:Y:S01]  /*4260*/  ISETP.NE.U32.AND P0, PT, RZ, UR4, PT ;  /* 0x00000004ff007c0c */ /* 0x000fe2000bf05070 */
[----:B------:R-:W-:Y:S01]  /*4270*/  USHF.R.U64 UR15, UR10, UR12, UR7 ;  /* 0x0000000c0a0f7299 */ /* 0x000fe20008001207 */
[----:B0-----:R-:W-:Y:S01]  /*4280*/  R2UR UR13, R0 ;  /* 0x00000000000d72ca */ /* 0x001fe200000e0000 */
[----:B------:R-:W-:Y:S01]  /*4290*/  USHF.R.U32.HI UR7, URZ, UR12, UR7 ;  /* 0x0000000c3f077299 */ /* 0x000fe20008011607 */
[----:B------:R-:W-:Y:S01]  /*42a0*/  ISETP.NE.AND.EX P0, PT, RZ, UR5, PT, P0 ;  /* 0x00000005ff007c0c */ /* 0x000fe2000bf05300 */
[----:B------:R-:W-:Y:S01]  /*42b0*/  ULDC UR22, c[0x0][0x608] ;  /* 0x0001820000167ab9 */ /* 0x000fe20000000800 */
[----:B------:R-:W-:-:S02]  /*42c0*/  UIADD3 UR10, -UR17, URZ, URZ ;  /* 0x0000003f110a7290 */ /* 0x000fc4000fffe13f */
[----:B------:R-:W-:Y:S02]  /*42d0*/  USHF.R.U64 UR18, UR15, UR22, UR7 ;  /* 0x000000160f127299 */ /* 0x000fe40008001207 */
[----:B------:R-:W-:Y:S01]  /*42e0*/  USHF.R.U32.HI UR7, URZ, UR22, UR7 ;  /* 0x000000163f077299 */ /* 0x000fe20008011607 */
[----:B------:R-:W-:Y:S01]  /*42f0*/  UMOV UR16, 0x1 ;  /* 0x0000000100107882 */ /* 0x000fe20000000000 */
[----:B------:R-:W-:Y:S02]  /*4300*/  ULDC UR20, c[0x0][0x144] ;  /* 0x0000510000147ab9 */ /* 0x000fe40000000800 */
[----:B------:R-:W-:Y:S01]  /*4310*/  USHF.R.U64 UR17, UR18, UR23, UR7 ;  /* 0x0000001712117299 */ /* 0x000fe20008001207 */
[----:B------:R-:W-:Y:S01]  /*4320*/  ULDC UR9, c[0x0][0x600] ;  /* 0x0001800000097ab9 */ /* 0x000fe20000000800 */
[----:B------:R-:W-:Y:S02]  /*4330*/  UIADD3 UR22, -UR13, URZ, URZ ;  /* 0x0000003f0d167290 */ /* 0x000fe4000fffe13f */
[----:B------:R-:W-:-:S02]  /*4340*/  USHF.L.U32 UR16, UR16, UR23, URZ ;  /* 0x0000001710107299 */ /* 0x000fc4000800063f */
[----:B------:R-:W-:Y:S02]  /*4350*/  USHF.R.U32.HI UR13, URZ, UR23, UR7 ;  /* 0x000000173f0d7299 */ /* 0x000fe40008011607 */
[----:B------:R-:W-:Y:S02]  /*4360*/  UIADD3 UR14, UR9, -0x1, URZ ;  /* 0xffffffff090e7890 */ /* 0x000fe4000fffe03f */
[----:B------:R-:W-:Y:S02]  /*4370*/  ULOP3.LUT UR19, URZ, UR19, URZ, 0x33, !UPT ;  /* 0x000000133f137292 */ /* 0x000fe4000f8e333f */
[----:B------:R-:W-:Y:S01]  /*4380*/  UIMAD UR23, UR20, UR10, UR6 ;  /* 0x0000000a141772a4 */ /* 0x000fe2000f8e0206 */
[----:B------:R-:W-:Y:S01]  /*4390*/  ULDC UR26, c[0x0][0x148] ;  /* 0x00005200001a7ab9 */ /* 0x000fe20000000800 */
[----:B------:R-:W-:Y:S01]  /*43a0*/  ULDC UR24, c[0x0][0x648] ;  /* 0x0001920000187ab9 */ /* 0x000fe20000000800 */
[----:B------:R-:W-:Y:S01]  /*43b0*/  ULDC UR25, c[0x0][0x638] ;  /* 0x00018e0000197ab9 */ /* 0x000fe20000000800 */
        /* <DEDUP_REMOVED lines=12> */
.L_x_104:
[----:B------:R-:W-:Y:S01]  /*4480*/  UISETP.NE.AND UP0, UPT, UR38, URZ, UPT ;  /* 0x0000003f2600728c */ /* 0x000fe2000bf05270 */
[----:B------:R-:W-:Y:S01]  /*4490*/  IMAD.MOV.U32 R0, RZ, RZ, 0x1 ;  /* 0x00000001ff007424 */ /* 0x000fe200078e00ff */
[----:B------:R-:W-:Y:S01]  /*44a0*/  USHF.R.U64 UR4, UR12, UR24, UR13 ;  /* 0x000000180c047299 */ /* 0x000fe2000800120d */
[----:B------:R-:W-:Y:S01]  /*44b0*/  IMAD.U32 R2, RZ, RZ, UR8 ;  /* 0x00000008ff027e24 */ /* 0x000fe2000f8e00ff */
[----:B------:R-:W-:Y:S02]  /*44c0*/  ULOP3.LUT UR19, UR18, UR19, URZ, 0xc0, !UPT ;  /* 0x0000001312137292 */ /* 0x000fe4000f8ec03f */
[----:B------:R-:W-:Y:S02]  /*44d0*/  UIADD3 UR5, -UR4, URZ, URZ ;  /* 0x0000003f04057290 */ /* 0x000fe4000fffe13f */
[----:B------:R-:W-:Y:S02]  /*44e0*/  ULOP3.LUT UR14, UR15, UR14, URZ, 0xc0, !UPT ;  /* 0x0000000e0f0e7292 */ /* 0x000fe4000f8ec03f */
[----:B------:R-:W-:-:S02]  /*44f0*/  UIMAD UR4, UR16, UR4, UR19 ;  /* 0x00000004100472a4 */ /* 0x000fc4000f8e0213 */
[----:B------:R-:W-:Y:S02]  /*4500*/  @UP0 UIMAD UR23, UR26, UR22, UR21 ;  /* 0x000000161a1702a4 */ /* 0x000fe4000f8e0215 */
[----:B------:R-:W-:-:S03]  /*4510*/  UIMAD UR17, UR5, UR25, UR17 ;  /* 0x00000019051172a4 */ /* 0x000fc6000f8e0211 */
[----:B------:R-:W-:Y:S01]  /*4520*/  ULDC UR5, c[0x0][0x610] ;  /* 0x0001840000057ab9 */ /* 0x000fe20000000800 */
[----:B------:R-:W-:Y:S02]  /*4530*/  UIMAD UR17, UR17, UR9, UR14 ;  /* 0x00000009111172a4 */ /* 0x000fe4000f8e020e */
[----:B------:R-:W-:-:S04]  /*4540*/  UIMAD UR4, UR4, UR5, UR23 ;  /* 0x00000005040472a4 */ /* 0x000fc8000f8e0217 */
[----:B------:R-:W-:Y:S02]  /*4550*/  USEL UR5, UR17, UR4, !UP0 ;  /* 0x0000000411057287 */ /* 0x000fe4000c000000 */
[----:B------:R-:W-:-:S04]  /*4560*/  USEL UR4, UR4, UR17, !UP0 ;  /* 0x0000001104047287 */ /* 0x000fc8000c000000 */
[----:B------:R-:W-:Y:S02]  /*4570*/  IMAD.U32 R18, RZ, RZ, UR5 ;  /* 0x00000005ff127e24 */ /* 0x000fe4000f8e00ff */
[----:B------:R-:W-:-:S07]  /*4580*/  IMAD.U32 R19, RZ, RZ, UR4 ;  /* 0x00000004ff137e24 */ /* 0x000fce000f8e00ff */
.L_x_102:
[----:B------:R-:W-:Y:S02]  /*4590*/  LOP3.LUT P0, RZ, R0, 0xff, RZ, 0xc0, !PT ;  /* 0x000000ff00ff7812 */ /* 0x000fe4000780c0ff */
[----:B------:R-:W-:-:S11]  /*45a0*/  LOP3.LUT R67, R67, 0x1, RZ, 0x3c, !PT ;  /* 0x0000000143437812 */ /* 0x000fd600078e3cff */
[----:B------:R-:W-:Y:S05]  /*45b0*/  @P0 BRA `(.L_x_105) ;  /* 0xffffffd000900947 */ /* 0x000fea000383ffff */
[----:B------:R-:W-:Y:S05]  /*45c0*/  EXIT ;  /* 0x000000000000794d */ /* 0x000fea0003800000 */
.L_x_16:
[----:B------:R-:W-:-:S08]  /*45d0*/  ISETP.NE.AND P0, PT, RZ, UR6, PT ;  /* 0x00000006ff007c0c */ /* 0x000fd0000bf05270 */
[----:B------:R-:W0:-:S00]  /*45e0*/  USETMAXREG.DEALLOC.CTAPOOL 0x28 ;  /* 0x00000028000079c8 */ /* 0x000e0000080e0500 */
[----:B------:R-:W-:Y:S05]  /*45f0*/  @P0 EXIT ;  /* 0x000000000000094d */ /* 0x000fea0003800000 */
[----:B0-----:R-:W-:Y:S01]  /*4600*/  LOP3.LUT P0, RZ, R0, 0xff, RZ, 0xc0, !PT ;  /* 0x000000ff00ff7812 */ /* 0x001fe2000780c0ff */
[----:B------:R-:W-:Y:S02]  /*4610*/  IMAD.MOV.U32 R0, RZ, RZ, 0x1 ;  /* 0x00000001ff007424 */ /* 0x000fe400078e00ff */
[----:B------:R-:W-:-:S10]  /*4620*/  IMAD.MOV.U32 R8, RZ, RZ, RZ ;  /* 0x000000ffff087224 */ /* 0x000fd400078e00ff */
[----:B------:R-:W-:Y:S05]  /*4630*/  @!P0 BRA `(.L_x_106) ;  /* 0x0000000c003c8947 */ /* 0x000fea0003800000 */
[----:B------:R-:W0:Y:S01]  /*4640*/  S2R R11, SR_CgaCtaId ;  /* 0x00000000000b7919 */ /* 0x000e220000008800 */
[----:B------:R-:W-:Y:S01]  /*4650*/  LOP3.LUT P0, RZ, R3, 0x1f, RZ, 0xc0, !PT ;  /* 0x0000001f03ff7812 */ /* 0x000fe2000780c0ff */
[----:B------:R-:W-:Y:S01]  /*4660*/  ULDC UR5, c[0x0][0x658] ;  /* 0x0001960000057ab9 */ /* 0x000fe20000000800 */
[----:B------:R-:W-:Y:S01]  /*4670*/  UMOV UR6, 0xffffffff ;  /* 0xffffffff00067882 */ /* 0x000fe20000000000 */
[----:B------:R-:W-:Y:S01]  /*4680*/  BSSY B0, `(.L_x_106) ;  /* 0x00000ca000007945 */ /* 0x000fe20003800000 */
[----:B------:R-:W-:Y:S01]  /*4690*/  USHF.L.U32 UR6, UR6, UR5, URZ ;  /* 0x0000000506067299 */ /* 0x000fe2000800063f */
[C---:B------:R-:W-:Y:S01]  /*46a0*/  ISETP.NE.AND P3, PT, R4.reuse, RZ, PT ;  /* 0x000000ff0400720c */ /* 0x040fe20003f65270 */
[----:B------:R-:W-:Y:S01]  /*46b0*/  IMAD.MOV.U32 R10, RZ, RZ, 0x1 ;  /* 0x00000001ff0a7424 */ /* 0x000fe200078e00ff */
[----:B------:R-:W-:Y:S01]  /*46c0*/  ISETP.NE.OR P0, PT, R4, RZ, !P0 ;  /* 0x000000ff0400720c */ /* 0x000fe20004705670 */
[----:B------:R-:W-:Y:S01]  /*46d0*/  IMAD.MOV.U32 R0, RZ, RZ, 0x1 ;  /* 0x00000001ff007424 */ /* 0x000fe200078e00ff */
[----:B------:R-:W-:Y:S01]  /*46e0*/  ULDC UR4, c[0x0][0x600] ;  /* 0x0001800000047ab9 */ /* 0x000fe20000000800 */
[----:B------:R-:W-:Y:S01]  /*46f0*/  IMAD.MOV.U32 R8, RZ, RZ, RZ ;  /* 0x000000ffff087224 */ /* 0x000fe200078e00ff */
[----:B------:R-:W-:Y:S01]  /*4700*/  UMOV UR7, 0x1 ;  /* 0x0000000100077882 */ /* 0x000fe20000000000 */
[----:B------:R-:W-:-:S02]  /*4710*/  UIADD3 UR22, UR39, 0x1, URZ ;  /* 0x0000000127167890 */ /* 0x000fc4000fffe03f */
[----:B------:R-:W-:Y:S02]  /*4720*/  ULOP3.LUT UR23, UR36, 0x2, URZ, 0xfc, !UPT ;  /* 0x0000000224177892 */ /* 0x000fe4000f8efc3f */
[----:B------:R-:W-:Y:S02]  /*4730*/  UIADD3 UR4, UR4, -0x1, URZ ;  /* 0xffffffff04047890 */ /* 0x000fe4000fffe03f */
[----:B------:R-:W-:Y:S02]  /*4740*/  USHF.L.U32 UR5, UR7, UR5, URZ ;  /* 0x0000000507057299 */ /* 0x000fe4000800063f */
[----:B------:R-:W-:Y:S01]  /*4750*/  ULOP3.LUT UR6, URZ, UR6, URZ, 0x33, !UPT ;  /* 0x000000063f067292 */ /* 0x000fe2000f8e333f */
[----:B------:R-:W-:Y:S01]  /*4760*/  ULDC.64 UR20, c[0x0][0x198] ;  /* 0x0000660000147ab9 */ /* 0x000fe20000000a00 */
[C---:B0-----:R-:W-:Y:S02]  /*4770*/  IMAD.SHL.U32 R3, R11.reuse, 0x800, RZ ;  /* 0x000008000b037824 */ /* 0x041fe400078e00ff */
[----:B------:R-:W-:-:S03]  /*4780*/  IMAD.SHL.U32 R11, R11, 0x20, RZ ;  /* 0x000000200b0b7824 */ /* 0x000fc600078e00ff */
[----:B------:R-:W-:Y:S02]  /*4790*/  LOP3.LUT R3, R3, 0x800, RZ, 0xc0, !PT ;  /* 0x0000080003037812 */ /* 0x000fe400078ec0ff */
[----:B------:R-:W-:Y:S02]  /*47a0*/  LOP3.LUT R11, R11, 0x20, RZ, 0xc0, !PT ;  /* 0x000000200b0b7812 */ /* 0x000fe400078ec0ff */
[----:B------:R-:W-:-:S07]  /*47b0*/  LOP3.LUT R9, R3, 0x4180, RZ, 0xfc, !PT ;  /* 0x0000418003097812 */ /* 0x000fce00078efcff */
.L_x_118:
[----:B------:R-:W-:-:S03]  /*47c0*/  UMOV UR7, 0xffffffff ;  /* 0xffffffff00077882 */ /* 0x000fc60000000000 */
[----:B------:R-:W-:Y:S05]  /*47d0*/  BRA.DIV UR7, `(.L_x_107) ;  /* 0x0000000e07ec7947 */ /* 0x000fea000b800000 */
[----:B------:R-:W-:-:S13]  /*47e0*/  ELECT P6, URZ, PT ;  /* 0x00000000003f782f */ /* 0x000fda00038c0000 */
.L_x_131:
[----:B------:R-:W0:Y:S01]  /*47f0*/  LDC R3, c[0x0][0x28c] ;  /* 0x0000a300ff037b82 */ /* 0x000e220000000800 */
[----:B------:R-:W-:Y:S01]  /*4800*/  BSSY B1, `(.L_x_108) ;  /* 0x000003a000017945 */ /* 0x000fe20003800000 */
[----:B0-----:R-:W-:-:S13]  /*4810*/  ISETP.LT.OR P6, PT, R3, 0x1, !P6 ;  /* 0x000000010300780c */ /* 0x001fda00077c1670 */
[----:B------:R-:W-:Y:S05]  /*4820*/  @P6 BRA `(.L_x_109) ;  /* 0x0000000000dc6947 */ /* 0x000fea0003800000 */
[----:B------:R-:W-:Y:S02]  /*4830*/  IMAD R18, R18, 0x40, R11 ;  /* 0x0000004012127824 */ /* 0x000fe400078e020b */
[----:B------:R-:W-:Y:S02]  /*4840*/  IMAD.SHL.U32 R19, R19, 0x40, RZ ;  /* 0x0000004013137824 */ /* 0x000fe400078e00ff */
[----:B------:R-:W-:Y:S02]  /*4850*/  IMAD.MOV.U32 R13, RZ, RZ, RZ ;  /* 0x000000ffff0d7224 */ /* 0x000fe400078e00ff */
[----:B------:R-:W-:Y:S02]  /*4860*/  IMAD.U32 R14, RZ, RZ, UR22 ;  /* 0x00000016ff0e7e24 */ /* 0x000fe4000f8e00ff */
[----:B------:R-:W-:Y:S02]  /*4870*/  IMAD.MOV.U32 R3, RZ, RZ, R0 ;  /* 0x000000ffff037224 */ /* 0x000fe400078e0000 */
[----:B------:R-:W-:-:S07]  /*4880*/  IMAD.MOV.U32 R4, RZ, RZ, R8 ;  /* 0x000000ffff047224 */ /* 0x000fce00078e0008 */
.L_x_113:
[----:B------:R-:W0:Y:S01]  /*4890*/  S2R R6, SR_CgaCtaId ;  /* 0x0000000000067919 */ /* 0x000e220000008800 */
[----:B------:R-:W-:-:S04]  /*48a0*/  MOV R5, 0x400 ;  /* 0x0000040000057802 */ /* 0x000fc80000000f00 */
[----:B0-----:R-:W-:Y:S02]  /*48b0*/  LEA R7, R6, R5, 0x18 ;  /* 0x0000000506077211 */ /* 0x001fe400078ec0ff */
[----:B------:R-:W-:Y:S01]  /*48c0*/  SHF.L.U32 R5, R3, 0x1f, RZ ;  /* 0x0000001f03057819 */ /* 0x000fe200000006ff */
[----:B------:R-:W0:Y:S02]  /*48d0*/  @!P3 LDC R6, c[0x0][0x500] ;  /* 0x00014000ff06bb82 */ /* 0x000e240000000800 */
[----:B------:R-:W-:-:S04]  /*48e0*/  IMAD R12, R4, 0x8, R7 ;  /* 0x00000008040c7824 */ /* 0x000fc800078e0207 */
[----:B------:R-:W1:Y:S02]  /*48f0*/  SYNCS.PHASECHK.TRANS64.TRYWAIT P1, [R12+URZ+0x20], R5 ;  /* 0x000020050c0075a7 */ /* 0x000e64000802017f */
[----:B-1----:R-:W-:Y:S05]  /*4900*/  @!P1 BRA `(.L_x_110) ;  /* 0x0000000c00c09947 */ /* 0x002fea0003800000 */
.L_x_132:
[----:B------:R-:W-:Y:S01]  /*4910*/  UPRMT UR7, UR23, 0x9910, URZ ;  /* 0x0000991017077896 */ /* 0x000fe2000800003f */
[----:B0-----:R0:W-:Y:S03]  /*4920*/  @!P3 SYNCS.ARRIVE.TRANS64 RZ, [R12+URZ], R6 ;  /* 0x000000060cffb9a7 */ /* 0x0011e6000800003f */
[----:B------:R-:W-:-:S06]  /*4930*/  UISETP.NE.AND UP0, UPT, UR7, 0x2, UPT ;  /* 0x000000020700788c */ /* 0x000fcc000bf05270 */
[----:B------:R-:W-:-:S13]  /*4940*/  PLOP3.LUT P1, PT, PT, PT, UP0, 0x80, 0x0 ;  /* 0x000000000000781c */ /* 0x000fda0003f2f008 */
[----:B0-----:R-:W-:Y:S05]  /*4950*/  @P1 BRA `(.L_x_111) ;  /* 0x0000000000041947 */ /* 0x001fea0003800000 */
[----:B------:R-:W-:Y:S01]  /*4960*/  BPT.TRAP 0x1 ;  /* 0x000000040000795c */ /* 0x000fe20000300000 */
.L_x_111:
[----:B------:R-:W-:Y:S05]  /*4970*/  @P0 BRA `(.L_x_112) ;  /* 0x0000000000040947 */ /* 0x000fea0003800000 */
[----:B------:R-:W-:Y:S01]  /*4980*/  BPT.TRAP 0x1 ;  /* 0x000000040000795c */ /* 0x000fe20000300000 */
.L_x_112:
[C---:B-1----:R-:W-:Y:S01]  /*4990*/  IMAD R5, R4.reuse, 0x1000, R7 ;  /* 0x0000100004057824 */ /* 0x042fe200078e0207 */
[----:B------:R-:W-:Y:S01]  /*49a0*/  R2UR UR18, R7 ;  /* 0x00000000071272ca */ /* 0x000fe200000e0000 */
[----:B------:R-:W-:Y:S01]  /*49b0*/  IMAD R6, R4, 0x1000, R9 ;  /* 0x0000100004067824 */ /* 0x000fe200078e0209 */
[----:B------:R-:W-:Y:S01]  /*49c0*/  R2UR UR9, R12 ;  /* 0x000000000c0972ca */ /* 0x000fe200000e0000 */
[----:B------:R-:W-:Y:S01]  /*49d0*/  VIADD R14, R14, 0xffffffff ;  /* 0xffffffff0e0e7836 */ /* 0x000fe20000000000 */
[----:B------:R-:W-:Y:S01]  /*49e0*/  R2UR UR7, R5 ;  /* 0x00000000050772ca */ /* 0x000fe200000e0000 */
[----:B------:R-:W-:Y:S01]  /*49f0*/  UIADD3 UR14, UP0, UR20, 0xf0, URZ ;  /* 0x000000f0140e7890 */ /* 0x000fe2000ff1e03f */
[----:B------:R-:W-:Y:S01]  /*4a00*/  R2UR UR8, R6 ;  /* 0x00000000060872ca */ /* 0x000fe200000e0000 */
[----:B------:R-:W-:Y:S01]  /*4a10*/  UIADD3 UR24, UP1, UR20, 0x1f0, URZ ;  /* 0x000001f014187890 */ /* 0x000fe2000ff3e03f */
[----:B------:R-:W-:Y:S01]  /*4a20*/  R2UR UR11, R19 ;  /* 0x00000000130b72ca */ /* 0x000fe200000e0000 */
[----:B------:R-:W-:Y:S01]  /*4a30*/  UIADD3.X UR15, URZ, UR21, URZ, UP0, !UPT ;  /* 0x000000153f0f7290 */ /* 0x000fe200087fe43f */
[C---:B------:R-:W-:Y:S01]  /*4a40*/  R2UR UR10, R13.reuse ;  /* 0x000000000d0a72ca */ /* 0x040fe200000e0000 */
[----:B------:R-:W-:Y:S01]  /*4a50*/  VIADD R4, R4, 0x1 ;  /* 0x0000000104047836 */ /* 0x000fe20000000000 */
[----:B------:R-:W-:Y:S01]  /*4a60*/  R2UR UR12, R2 ;  /* 0x00000000020c72ca */ /* 0x000fe200000e0000 */
[----:B------:R-:W-:Y:S01]  /*4a70*/  UIADD3.X UR25, URZ, UR21, URZ, UP1, !UPT ;  /* 0x000000153f197290 */ /* 0x000fe20008ffe43f */
[----:B------:R-:W-:Y:S01]  /*4a80*/  R2UR UR19, R18 ;  /* 0x00000000121372ca */ /* 0x000fe200000e0000 */
[----:B------:R-:W-:Y:S01]  /*4a90*/  UMOV UR16, 0x0 ;  /* 0x0000000000107882 */ /* 0x000fe20000000000 */
[----:B------:R-:W-:Y:S01]  /*4aa0*/  ISETP.GT.AND P2, PT, R14, 0x1, PT ;  /* 0x000000010e00780c */ /* 0x000fe20003f44270 */
[----:B------:R-:W-:Y:S01]  /*4ab0*/  UIADD3 UR13, UR7, 0x180, URZ ;  /* 0x00000180070d7890 */ /* 0x000fe2000fffe03f */
[C---:B------:R-:W-:Y:S01]  /*4ac0*/  ISETP.NE.AND P1, PT, R4.reuse, 0x4, PT ;  /* 0x000000040400780c */ /* 0x040fe20003f25270 */
[----:B------:R-:W-:Y:S01]  /*4ad0*/  UIADD3 UR7, UR18, UR8, URZ ;  /* 0x0000000812077290 */ /* 0x000fe2000fffe03f */
[----:B------:R-:W-:Y:S01]  /*4ae0*/  VIADD R13, R13, 0x40 ;  /* 0x000000400d0d7836 */ /* 0x000fe20000000000 */
[----:B------:R-:W-:Y:S01]  /*4af0*/  UMOV UR17, 0x10000000 ;  /* 0x1000000000117882 */ /* 0x000fe20000000000 */
[----:B------:R-:W-:Y:S01]  /*4b00*/  UMOV UR26, 0x30000 ;  /* 0x00030000001a7882 */ /* 0x000fe20000000000 */
[----:B------:R-:W-:Y:S01]  /*4b10*/  SEL R6, RZ, 0x1, P1 ;  /* 0x00000001ff067807 */ /* 0x000fe20000800000 */
[----:B------:R-:W-:Y:S01]  /*4b20*/  UMOV UR8, UR13 ;  /* 0x0000000d00087c82 */ /* 0x000fe20008000000 */
[----:B------:R-:W-:Y:S01]  /*4b30*/  SEL R4, R4, RZ, P1 ;  /* 0x000000ff04047207 */ /* 0x000fe20000800000 */
[----:B------:R0:W-:Y:S01]  /*4b40*/  UTMALDG.3D [UR8], [UR14], desc[UR16] ;  /* 0x000010080e0075b4 */ /* 0x0001e20008011000 */
[----:B------:R-:W-:Y:S01]  /*4b50*/  LOP3.LUT R3, R3, R6, RZ, 0x3c, !PT ;  /* 0x0000000603037212 */ /* 0x000fe200078e3cff */
[----:B0-----:R-:W-:Y:S01]  /*4b60*/  UMOV UR11, UR19 ;  /* 0x00000013000b7c82 */ /* 0x001fe20008000000 */
[----:B------:R-:W-:-:S02]  /*4b70*/  UMOV UR8, UR7 ;  /* 0x0000000700087c82 */ /* 0x000fc40008000000 */
[----:B------:R0:W-:Y:S02]  /*4b80*/  UTMALDG.3D.MULTICAST [UR8], [UR24], UR26, desc[UR16] ;  /* 0x00001008180073b4 */ /* 0x0001e4000801181a */
[----:B0-----:R-:W-:Y:S05]  /*4b90*/  @P2 BRA `(.L_x_113) ;  /* 0xfffffffc003c2947 */ /* 0x001fea000383ffff */
.L_x_109:
[----:B------:R-:W-:Y:S05]  /*4ba0*/  BSYNC B1 ;  /* 0x0000000000017941 */ /* 0x000fea0003800000 */
.L_x_108:
[----:B------:R-:W-:Y:S01]  /*4bb0*/  LOP3.LUT P4, RZ, R10, 0xff, RZ, 0xc0, !PT ;  /* 0x000000ff0aff7812 */ /* 0x000fe2000788c0ff */
[----:B------:R-:W-:Y:S01]  /*4bc0*/  VIADD R8, R8, UR39 ;  /* 0x0000002708087c36 */ /* 0x000fe20008000000 */
[----:B------:R-:W-:Y:S01]  /*4bd0*/  ULDC.64 UR8, c[0x0][0x650] ;  /* 0x0001940000087ab9 */ /* 0x000fe20000000a00 */
[----:B------:R-:W-:Y:S01]  /*4be0*/  BSSY B1, `(.L_x_114) ;  /* 0x0000071000017945 */ /* 0x000fe20003800000 */
[----:B------:R-:W-:Y:S01]  /*4bf0*/  IMAD.MOV.U32 R19, RZ, RZ, -0x1 ;  /* 0xffffffffff137424 */ /* 0x000fe200078e00ff */
[----:B------:R-:W-:Y:S01]  /*4c00*/  PRMT R10, RZ, 0x7610, R10 ;  /* 0x00007610ff0a7816 */ /* 0x000fe2000000000a */
[----:B------:R-:W-:Y:S01]  /*4c10*/  IMAD.MOV.U32 R18, RZ, RZ, -0x1 ;  /* 0xffffffffff127424 */ /* 0x000fe200078e00ff */
[C---:B------:R-:W-:Y:S02]  /*4c20*/  ISETP.GT.U32.AND P1, PT, R8.reuse, 0x3, PT ;  /* 0x000000030800780c */ /* 0x040fe40003f24070 */
[----:B------:R-:W-:Y:S02]  /*4c30*/  SHF.R.U32.HI R2, RZ, 0x2, R8 ;  /* 0x00000002ff027819 */ /* 0x000fe40000011608 */
[----:B------:R-:W-:-:S02]  /*4c40*/  LOP3.LUT R8, R8, 0x3, RZ, 0xc0, !PT ;  /* 0x0000000308087812 */ /* 0x000fc400078ec0ff */
[----:B------:R-:W0:Y:S01]  /*4c50*/  @P4 S2R R4, SR_CgaCtaId ;  /* 0x0000000000044919 */ /* 0x000e220000008800 */
[----:B------:R-:W-:Y:S02]  /*4c60*/  @P4 MOV R3, 0x400 ;  /* 0x0000040000034802 */ /* 0x000fe40000000f00 */
[----:B------:R-:W-:-:S04]  /*4c70*/  LOP3.LUT R2, R2, 0x1, RZ, 0xc0, !PT ;  /* 0x0000000102027812 */ /* 0x000fc800078ec0ff */
[----:B------:R-:W-:Y:S02]  /*4c80*/  ISETP.NE.U32.AND P2, PT, R2, 0x1, PT ;  /* 0x000000010200780c */ /* 0x000fe40003f45070 */
[----:B0-----:R-:W-:Y:S01]  /*4c90*/  @P4 LEA R3, R4, R3, 0x18 ;  /* 0x0000000304034211 */ /* 0x001fe200078ec0ff */
[----:B------:R-:W-:-:S03]  /*4ca0*/  IMAD.U32 R4, RZ, RZ, UR39 ;  /* 0x00000027ff047e24 */ /* 0x000fc6000f8e00ff */
[----:B------:R0:W-:Y:S01]  /*4cb0*/  @P4 SYNCS.ARRIVE.TRANS64.A1T0 RZ, [R3+URZ+0x78], RZ ;  /* 0x000078ff03ff49a7 */ /* 0x0001e2000810003f */
[----:B------:R-:W-:Y:S02]  /*4cc0*/  IADD3 R16, P4, R16, UR50, RZ ;  /* 0x0000003210107c10 */ /* 0x000fe4000ff9e0ff */
[----:B------:R-:W-:Y:S02]  /*4cd0*/  ISETP.LT.U32.AND P1, PT, R4, 0x4, P1 ;  /* 0x000000040400780c */ /* 0x000fe40000f21070 */
[----:B------:R-:W-:Y:S02]  /*4ce0*/  IADD3.X R17, R17, UR37, RZ, P4, !PT ;  /* 0x0000002511117c10 */ /* 0x000fe4000a7fe4ff */
[----:B------:R-:W-:Y:S02]  /*4cf0*/  ISETP.GE.U32.AND P4, PT, R16, UR8, PT ;  /* 0x0000000810007c0c */ /* 0x000fe4000bf86070 */
[----:B0-----:R-:W-:Y:S02]  /*4d00*/  SEL R3, RZ, 0x1, !P1 ;  /* 0x00000001ff037807 */ /* 0x001fe40004800000 */
[----:B------:R-:W-:-:S02]  /*4d10*/  ISETP.GE.U32.AND.EX P1, PT, R17, UR9, PT, P4 ;  /* 0x0000000911007c0c */ /* 0x000fc4000bf26140 */
[----:B------:R-:W-:-:S04]  /*4d20*/  ISETP.GT.U32.AND P2, PT, R4, 0x3, !P2 ;  /* 0x000000030400780c */ /* 0x000fc80005744070 */
[----:B------:R-:W-:-:S04]  /*4d30*/  SEL R2, RZ, 0x1, !P2 ;  /* 0x00000001ff027807 */ /* 0x000fc80005000000 */
[--C-:B------:R-:W-:Y:S01]  /*4d40*/  LOP3.LUT R0, R2, R0, R3.reuse, 0x96, !PT ;  /* 0x0000000002007212 */ /* 0x100fe200078e9603 */
[----:B------:R-:W-:Y:S01]  /*4d50*/  IMAD.MOV.U32 R2, RZ, RZ, -0x1 ;  /* 0xffffffffff027424 */ /* 0x000fe200078e00ff */
[----:B------:R-:W-:Y:S01]  /*4d60*/  PRMT R3, RZ, 0x7610, R3 ;  /* 0x00007610ff037816 */ /* 0x000fe20000000003 */
[----:B------:R-:W-:Y:S06]  /*4d70*/  @P1 BRA `(.L_x_115) ;  /* 0x00000004005c1947 */ /* 0x000fec0003800000 */
[----:B------:R-:W0:Y:S01]  /*4d80*/  S2UR UR7, SR_CTAID.X ;  /* 0x00000000000779c3 */ /* 0x000e220000002500 */
[----:B------:R-:W-:Y:S01]  /*4d90*/  ULDC.64 UR8, c[0x0][0x628] ;  /* 0x00018a0000087ab9 */ /* 0x000fe20000000a00 */
[----:B------:R-:W-:Y:S01]  /*4da0*/  ULDC UR10, c[0x0][0x150] ;  /* 0x00005400000a7ab9 */ /* 0x000fe20000000800 */
[----:B------:R-:W-:Y:S01]  /*4db0*/  ISETP.NE.U32.AND P1, PT, RZ, UR8, PT ;  /* 0x00000008ff007c0c */ /* 0x000fe2000bf25070 */
[----:B------:R-:W-:Y:S01]  /*4dc0*/  ULDC UR11, c[0x0][0x630] ;  /* 0x00018c00000b7ab9 */ /* 0x000fe20000000800 */
[----:B------:R-:W-:Y:S01]  /*4dd0*/  ULDC UR13, c[0x0][0x154] ;  /* 0x00005500000d7ab9 */ /* 0x000fe20000000800 */
[----:B------:R-:W-:Y:S01]  /*4de0*/  IMAD.MOV.U32 R2, RZ, RZ, R16 ;  /* 0x000000ffff027224 */ /* 0x000fe200078e0010 */
[----:B------:R-:W-:Y:S01]  /*4df0*/  ISETP.NE.AND.EX P1, PT, RZ, UR9, PT, P1 ;  /* 0x00000009ff007c0c */ /* 0x000fe2000bf25310 */
[----:B------:R-:W1:Y:S01]  /*4e00*/  S2UR UR12, SR_CTAID.Y ;  /* 0x00000000000c79c3 */ /* 0x000e620000002600 */
[----:B0-----:R-:W-:-:S05]  /*4e10*/  I2FP.F32.U32 R3, UR7 ;  /* 0x0000000700037c45 */ /* 0x001fca0008201000 */
[----:B------:R-:W-:Y:S01]  /*4e20*/  FMUL R14, R3, UR10 ;  /* 0x0000000a030e7c20 */ /* 0x000fe20008400000 */
[----:B------:R-:W-:-:S05]  /*4e30*/  IMAD.MOV.U32 R3, RZ, RZ, R17 ;  /* 0x000000ffff037224 */ /* 0x000fca00078e0011 */
[----:B------:R-:W-:Y:S05]  /*4e40*/  @!P1 BRA `(.L_x_116) ;  /* 0x0000000000289947 */ /* 0x000fea0003800000 */
[----:B------:R-:W-:Y:S02]  /*4e50*/  ULDC UR10, c[0x0][0x634] ;  /* 0x00018d00000a7ab9 */ /* 0x000fe40000000800 */
[----:B------:R-:W-:-:S05]  /*4e60*/  IADD3 R7, P1, R16, UR10, RZ ;  /* 0x0000000a10077c10 */ /* 0x000fca000ff3e0ff */
[----:B------:R-:W-:-:S04]  /*4e70*/  IMAD.X R13, RZ, RZ, R17, P1 ;  /* 0x000000ffff0d7224 */ /* 0x000fc800008e0611 */
[----:B------:R-:W-:-:S04]  /*4e80*/  IMAD.WIDE.U32 R4, R13, UR8, RZ ;  /* 0x000000080d047c25 */ /* 0x000fc8000f8e00ff */
[----:B------:R-:W-:-:S04]  /*4e90*/  IMAD.WIDE.U32 R4, P1, R7, UR9, R4 ;  /* 0x0000000907047c25 */ /* 0x000fc8000f820004 */
[----:B------:R-:W-:-:S04]  /*4ea0*/  IMAD.WIDE.U32 R6, R7, UR8, RZ ;  /* 0x0000000807067c25 */ /* 0x000fc8000f8e00ff */
[----:B------:R-:W-:Y:S01]  /*4eb0*/  IMAD.X R3, RZ, RZ, RZ, P1 ;  /* 0x000000ffff037224 */ /* 0x000fe200008e06ff */
[----:B------:R-:W-:Y:S01]  /*4ec0*/  IADD3 RZ, P1, R7, R4, RZ ;  /* 0x0000000407ff7210 */ /* 0x000fe20007f3e0ff */
[----:B------:R-:W-:-:S04]  /*4ed0*/  IMAD.MOV.U32 R2, RZ, RZ, R5 ;  /* 0x000000ffff027224 */ /* 0x000fc800078e0005 */
[----:B------:R-:W-:-:S08]  /*4ee0*/  IMAD.WIDE.U32.X R2, R13, UR9, R2, P1 ;  /* 0x000000090d027c25 */ /* 0x000fd000088e0402 */
.L_x_116:
[--C-:B------:R-:W-:Y:S01]  /*4ef0*/  SHF.R.U64 R12, R2, UR11, R3.reuse ;  /* 0x0000000b020c7c19 */ /* 0x100fe20008001203 */
[----:B------:R-:W0:Y:S01]  /*4f00*/  F2I.U32.TRUNC.NTZ R14, R14 ;  /* 0x0000000e000e7305 */ /* 0x000e22000020f000 */
[----:B------:R-:W-:Y:S01]  /*4f10*/  SHF.R.U32.HI R2, RZ, UR11, R3 ;  /* 0x0000000bff027c19 */ /* 0x000fe20008011603 */
[----:B------:R-:W-:Y:S01]  /*4f20*/  ULDC.64 UR8, c[0x0][0x620] ;  /* 0x0001880000087ab9 */ /* 0x000fe20000000a00 */
[----:B------:R-:W-:Y:S01]  /*4f30*/  IADD3 R5, P1, RZ, -R12, RZ ;  /* 0x8000000cff057210 */ /* 0x000fe20007f3e0ff */
[----:B------:R-:W-:Y:S01]  /*4f40*/  ULDC.64 UR14, c[0x0][0x640] ;  /* 0x00019000000e7ab9 */ /* 0x000fe20000000a00 */
[----:B-1----:R-:W-:Y:S01]  /*4f50*/  I2FP.F32.U32 R4, UR12 ;  /* 0x0000000c00047c45 */ /* 0x002fe20008201000 */
[----:B------:R-:W1:Y:S01]  /*4f60*/  LDC R13, c[0x0][0x610] ;  /* 0x00018400ff0d7b82 */ /* 0x000e620000000800 */
[----:B------:R-:W-:Y:S01]  /*4f70*/  ULDC UR11, c[0x0][0x658] ;  /* 0x00019600000b7ab9 */ /* 0x000fe20000000800 */
[----:B------:R-:W-:Y:S01]  /*4f80*/  IMAD.X R2, RZ, RZ, ~R2, P1 ;  /* 0x000000ffff027224 */ /* 0x000fe200008e0e02 */
[----:B------:R-:W-:Y:S01]  /*4f90*/  ISETP.NE.U32.AND P1, PT, RZ, UR14, PT ;  /* 0x0000000eff007c0c */ /* 0x000fe2000bf25070 */
[----:B------:R-:W-:Y:S01]  /*4fa0*/  FMUL R6, R4, UR13 ;  /* 0x0000000d04067c20 */ /* 0x000fe20008400000 */
[----:B------:R-:W-:Y:S01]  /*4fb0*/  ULDC UR13, c[0x0][0x648] ;  /* 0x00019200000d7ab9 */ /* 0x000fe20000000800 */
[----:B------:R-:W-:Y:S01]  /*4fc0*/  IMAD R4, R2, UR8, RZ ;  /* 0x0000000802047c24 */ /* 0x000fe2000f8e02ff */
[----:B------:R-:W-:Y:S01]  /*4fd0*/  ISETP.NE.AND.EX P1, PT, RZ, UR15, PT, P1 ;  /* 0x0000000fff007c0c */ /* 0x000fe2000bf25310 */
[C---:B------:R-:W-:Y:S01]  /*4fe0*/  IMAD.WIDE.U32 R2, R5.reuse, UR8, R16 ;  /* 0x0000000805027c25 */ /* 0x040fe2000f8e0010 */
[----:B0-----:R-:W-:Y:S01]  /*4ff0*/  R2UR UR8, R14 ;  /* 0x000000000e0872ca */ /* 0x001fe200000e0000 */
[----:B------:R-:W0:Y:S02]  /*5000*/  F2I.U32.TRUNC.NTZ R6, R6 ;  /* 0x0000000600067305 */ /* 0x000e24000020f000 */
[----:B------:R-:W-:Y:S01]  /*5010*/  IMAD R5, R5, UR9, R4 ;  /* 0x0000000905057c24 */ /* 0x000fe2000f8e0204 */
[----:B------:R-:W-:-:S03]  /*5020*/  ULDC UR9, c[0x0][0x618] ;  /* 0x0001860000097ab9 */ /* 0x000fc60000000800 */
[----:B------:R-:W-:-:S05]  /*5030*/  IMAD.IADD R3, R3, 0x1, R5 ;  /* 0x0000000103037824 */ /* 0x000fca00078e0205 */
[--C-:B------:R-:W-:Y:S02]  /*5040*/  SHF.R.U64 R14, R2, UR9, R3.reuse ;  /* 0x00000009020e7c19 */ /* 0x100fe40008001203 */
[----:B------:R-:W-:Y:S01]  /*5050*/  SHF.R.U32.HI R3, RZ, UR9, R3 ;  /* 0x00000009ff037c19 */ /* 0x000fe20008011603 */
[----:B------:R-:W-:Y:S01]  /*5060*/  ULDC UR9, c[0x0][0x608] ;  /* 0x0001820000097ab9 */ /* 0x000fe20000000800 */
[----:B0-----:R-:W-:Y:S02]  /*5070*/  R2UR UR10, R6 ;  /* 0x00000000060a72ca */ /* 0x001fe400000e0000 */
[--C-:B------:R-:W-:Y:S02]  /*5080*/  SHF.R.U64 R18, R14, UR9, R3.reuse ;  /* 0x000000090e127c19 */ /* 0x100fe40008001203 */
[----:B------:R-:W-:Y:S01]  /*5090*/  SHF.R.U32.HI R3, RZ, UR9, R3 ;  /* 0x00000009ff037c19 */ /* 0x000fe20008011603 */
[----:B------:R-:W-:-:S03]  /*50a0*/  UIADD3 UR9, -UR8, URZ, URZ ;  /* 0x0000003f08097290 */ /* 0x000fc6000fffe13f */
[--C-:B------:R-:W-:Y:S01]  /*50b0*/  SHF.R.U64 R20, R18, UR11, R3.reuse ;  /* 0x0000000b12147c19 */ /* 0x100fe20008001203 */
[----:B------:R-:W-:Y:S01]  /*50c0*/  ULDC UR8, c[0x0][0x144] ;  /* 0x0000510000087ab9 */ /* 0x000fe20000000800 */
[----:B------:R-:W-:-:S03]  /*50d0*/  SHF.R.U32.HI R3, RZ, UR11, R3 ;  /* 0x0000000bff037c19 */ /* 0x000fc60008011603 */
[----:B------:R-:W-:Y:S01]  /*50e0*/  IMAD.MOV.U32 R2, RZ, RZ, R20 ;  /* 0x000000ffff027224 */ /* 0x000fe200078e0014 */
[----:B------:R-:W-:Y:S06]  /*50f0*/  @!P1 BRA `(.L_x_117) ;  /* 0x0000000000289947 */ /* 0x000fec0003800000 */
        /* <DEDUP_REMOVED lines=10> */
.L_x_117:
[----:B------:R-:W-:Y:S01]  /*51a0*/  UISETP.NE.AND UP0, UPT, UR38, URZ, UPT ;  /* 0x0000003f2600728c */ /* 0x000fe2000bf05270 */
[----:B------:R-:W-:Y:S01]  /*51b0*/  SHF.R.U64 R3, R2, UR13, R3 ;  /* 0x0000000d02037c19 */ /* 0x000fe20008001203 */
[----:B------:R-:W-:Y:S01]  /*51c0*/  UIADD3 UR10, -UR10, URZ, URZ ;  /* 0x0000003f0a0a7290 */ /* 0x000fe2000fffe13f */
[----:B------:R-:W-:Y:S01]  /*51d0*/  LOP3.LUT R2, R18, UR6, RZ, 0xc0, !PT ;  /* 0x0000000612027c12 */ /* 0x000fe2000f8ec0ff */
[----:B------:R-:W-:Y:S02]  /*51e0*/  UIMAD UR7, UR8, UR9, UR7 ;  /* 0x00000009080772a4 */ /* 0x000fe4000f8e0207 */
[----:B------:R-:W-:Y:S01]  /*51f0*/  IMAD.MOV R5, RZ, RZ, -R3 ;  /* 0x000000ffff057224 */ /* 0x000fe200078e0a03 */
[----:B------:R-:W-:Y:S01]  /*5200*/  ULDC UR8, c[0x0][0x148] ;  /* 0x0000520000087ab9 */ /* 0x000fe20000000800 */
[----:B------:R-:W-:Y:S01]  /*5210*/  IMAD R4, R3, UR5, R2 ;  /* 0x0000000503047c24 */ /* 0x000fe2000f8e0202 */
[----:B------:R-:W-:Y:S02]  /*5220*/  LOP3.LUT R3, R14, UR4, RZ, 0xc0, !PT ;  /* 0x000000040e037c12 */ /* 0x000fe4000f8ec0ff */
[----:B------:R-:W-:Y:S01]  /*5230*/  @UP0 UIMAD UR7, UR8, UR10, UR12 ;  /* 0x0000000a080702a4 */ /* 0x000fe2000f8e020c */
[----:B------:R-:W-:-:S02]  /*5240*/  PLOP3.LUT P1, PT, PT, PT, UP0, 0x80, 0x0 ;  /* 0x000000000000781c */ /* 0x000fc40003f2f008 */
[----:B------:R-:W-:Y:S02]  /*5250*/  ULDC UR8, c[0x0][0x638] ;  /* 0x00018e0000087ab9 */ /* 0x000fe40000000800 */
[----:B------:R-:W-:Y:S02]  /*5260*/  IMAD R2, R5, UR8, R20 ;  /* 0x0000000805027c24 */ /* 0x000fe4000f8e0214 */
[----:B-1----:R-:W-:Y:S01]  /*5270*/  IMAD R13, R4, R13, UR7 ;  /* 0x00000007040d7e24 */ /* 0x002fe2000f8e020d */
[----:B------:R-:W-:Y:S01]  /*5280*/  ULDC UR7, c[0x0][0x600] ;  /* 0x0001800000077ab9 */ /* 0x000fe20000000800 */
[----:B------:R-:W-:Y:S02]  /*5290*/  IMAD.MOV.U32 R4, RZ, RZ, 0x1 ;  /* 0x00000001ff047424 */ /* 0x000fe400078e00ff */
[----:B------:R-:W-:-:S03]  /*52a0*/  IMAD R2, R2, UR7, R3 ;  /* 0x0000000702027c24 */ /* 0x000fc6000f8e0203 */
[----:B------:R-:W-:Y:S02]  /*52b0*/  PRMT R3, R4, 0x7610, R3 ;  /* 0x0000761004037816 */ /* 0x000fe40000000003 */
[----:B------:R-:W-:Y:S02]  /*52c0*/  SEL R18, R2, R13, !P1 ;  /* 0x0000000d02127207 */ /* 0x000fe40004800000 */
[----:B------:R-:W-:Y:S01]  /*52d0*/  SEL R19, R13, R2, !P1 ;  /* 0x000000020d137207 */ /* 0x000fe20004800000 */
[----:B------:R-:W-:-:S07]  /*52e0*/  IMAD.MOV.U32 R2, RZ, RZ, R12 ;  /* 0x000000ffff027224 */ /* 0x000fce00078e000c */
.L_x_115:
[----:B------:R-:W-:Y:S05]  /*52f0*/  BSYNC B1 ;  /* 0x0000000000017941 */ /* 0x000fea0003800000 */
.L_x_114:
[----:B------:R-:W-:-:S13]  /*5300*/  LOP3.LUT P1, RZ, R3, 0xff, RZ, 0xc0, !PT ;  /* 0x000000ff03ff7812 */ /* 0x000fda000782c0ff */
[----:B------:R-:W-:Y:S05]  /*5310*/  @P1 BRA `(.L_x_118) ;  /* 0xfffffff400281947 */ /* 0x000fea000383ffff */
[----:B------:R-:W-:Y:S05]  /*5320*/  BSYNC B0 ;  /* 0x0000000000007941 */ /* 0x000fea0003800000 */
.L_x_106:
[----:B------:R-:W-:-:S03]  /*5330*/  UMOV UR7, 0xffffffff ;  /* 0xffffffff00077882 */ /* 0x000fc60000000000 */
[----:B------:R-:W-:Y:S05]  /*5340*/  BRA.DIV UR7, `(.L_x_119) ;  /* 0x0000000607447947 */ /* 0x000fea000b800000 */
[----:B------:R-:W-:-:S13]  /*5350*/  ELECT P6, URZ, PT ;  /* 0x00000000003f782f */ /* 0x000fda00038c0000 */
.L_x_135:
[----:B------:R-:W-:Y:S04]  /*5360*/  BSSY B0, `(.L_x_120) ;  /* 0x000002c000007945 */ /* 0x000fe80003800000 */
[----:B------:R-:W-:Y:S05]  /*5370*/  @!P6 BRA `(.L_x_121) ;  /* 0x0000000000a8e947 */ /* 0x000fea0003800000 */
[----:B------:R-:W-:-:S04]  /*5380*/  ULOP3.LUT UR7, UR36, 0x2, URZ, 0xfc, !UPT ;  /* 0x0000000224077892 */ /* 0x000fc8000f8efc3f */
[----:B------:R-:W-:-:S06]  /*5390*/  UISETP.NE.AND UP0, UPT, UR7, 0x3, UPT ;  /* 0x000000030700788c */ /* 0x000fcc000bf05270 */
[----:B------:R-:W-:-:S13]  /*53a0*/  PLOP3.LUT P0, PT, PT, PT, UP0, 0x80, 0x0 ;  /* 0x000000000000781c */ /* 0x000fda0003f0f008 */
[----:B------:R-:W-:Y:S05]  /*53b0*/  @!P0 BRA `(.L_x_122) ;  /* 0x0000000000048947 */ /* 0x000fea0003800000 */
[----:B------:R-:W-:Y:S01]  /*53c0*/  BPT.TRAP 0x1 ;  /* 0x000000040000795c */ /* 0x000fe20000300000 */
.L_x_122:
[----:B------:R-:W0:Y:S01]  /*53d0*/  S2R R3, SR_CgaCtaId ;  /* 0x0000000000037919 */ /* 0x000e220000008800 */
[----:B------:R-:W-:-:S04]  /*53e0*/  MOV R2, 0x400 ;  /* 0x0000040000027802 */ /* 0x000fc80000000f00 */
[----:B0-----:R-:W-:Y:S02]  /*53f0*/  LEA R3, R3, R2, 0x18 ;  /* 0x0000000203037211 */ /* 0x001fe400078ec0ff */
[----:B------:R-:W-:-:S03]  /*5400*/  SHF.L.U32 R2, R0, 0x1f, RZ ;  /* 0x0000001f00027819 */ /* 0x000fc600000006ff */
[----:B------:R-:W-:-:S04]  /*5410*/  VIADD R3, R3, 0x20 ;  /* 0x0000002003037836 */ /* 0x000fc80000000000 */
[C---:B------:R-:W-:Y:S02]  /*5420*/  IMAD R7, R8.reuse, 0x8, R3 ;  /* 0x0000000808077824 */ /* 0x040fe400078e0203 */
[----:B------:R-:W-:Y:S02]  /*5430*/  VIADD R8, R8, 0x1 ;  /* 0x0000000108087836 */ /* 0x000fe40000000000 */
[----:B------:R-:W0:Y:S03]  /*5440*/  SYNCS.PHASECHK.TRANS64.TRYWAIT P0, [R7+URZ], R2 ;  /* 0x00000002070075a7 */ /* 0x000e26000800017f */
[----:B------:R-:W-:-:S04]  /*5450*/  ISETP.NE.AND P1, PT, R8, 0x4, PT ;  /* 0x000000040800780c */ /* 0x000fc80003f25270 */
[----:B------:R-:W-:Y:S02]  /*5460*/  SEL R5, RZ, 0x1, P1 ;  /* 0x00000001ff057807 */ /* 0x000fe40000800000 */
[----:B------:R-:W-:Y:S02]  /*5470*/  SEL R8, R8, RZ, P1 ;  /* 0x000000ff08087207 */ /* 0x000fe40000800000 */
[----:B------:R-:W-:-:S03]  /*5480*/  LOP3.LUT R5, R0, R5, RZ, 0x3c, !PT ;  /* 0x0000000500057212 */ /* 0x000fc600078e3cff */
[----:B------:R-:W-:Y:S01]  /*5490*/  IMAD R9, R8, 0x8, R3 ;  /* 0x0000000808097824 */ /* 0x000fe200078e0203 */
[----:B------:R-:W-:Y:S01]  /*54a0*/  SHF.L.U32 R4, R5, 0x1f, RZ ;  /* 0x0000001f05047819 */ /* 0x000fe200000006ff */
[----:B0-----:R-:W-:Y:S06]  /*54b0*/  @!P0 BRA `(.L_x_123) ;  /* 0x0000000400088947 */ /* 0x001fec0003800000 */
.L_x_136:
[----:B------:R-:W1:Y:S01]  /*54c0*/  SYNCS.PHASECHK.TRANS64.TRYWAIT P0, [R9+URZ], R4 ;  /* 0x00000004090075a7 */ /* 0x000e62000800017f */
[----:B------:R-:W-:-:S05]  /*54d0*/  VIADD R0, R8, 0x1 ;  /* 0x0000000108007836 */ /* 0x000fca0000000000 */
[----:B------:R-:W-:-:S04]  /*54e0*/  ISETP.NE.AND P1, PT, R0, 0x4, PT ;  /* 0x000000040000780c */ /* 0x000fc80003f25270 */
[----:B0-----:R-:W-:Y:S02]  /*54f0*/  SEL R2, RZ, 0x1, P1 ;  /* 0x00000001ff027807 */ /* 0x001fe40000800000 */
[----:B------:R-:W-:Y:S02]  /*5500*/  SEL R0, R0, RZ, P1 ;  /* 0x000000ff00007207 */ /* 0x000fe40000800000 */
[----:B------:R-:W-:-:S03]  /*5510*/  LOP3.LUT R7, R5, R2, RZ, 0x3c, !PT ;  /* 0x0000000205077212 */ /* 0x000fc600078e3cff */
[----:B------:R-:W-:Y:S01]  /*5520*/  IMAD R6, R0, 0x8, R3 ;  /* 0x0000000800067824 */ /* 0x000fe200078e0203 */
[----:B------:R-:W-:Y:S01]  /*5530*/  SHF.L.U32 R5, R7, 0x1f, RZ ;  /* 0x0000001f07057819 */ /* 0x000fe200000006ff */
[----:B-1----:R-:W-:Y:S06]  /*5540*/  @!P0 BRA `(.L_x_124) ;  /* 0x0000000000f88947 */ /* 0x002fec0003800000 */
.L_x_137:
[----:B------:R-:W1:Y:S01]  /*5550*/  SYNCS.PHASECHK.TRANS64.TRYWAIT P0, [R6+URZ], R5 ;  /* 0x00000005060075a7 */ /* 0x000e62000800017f */
[----:B------:R-:W-:-:S05]  /*5560*/  VIADD R0, R0, 0x1 ;  /* 0x0000000100007836 */ /* 0x000fca0000000000 */
[----:B------:R-:W-:-:S04]  /*5570*/  ISETP.NE.AND P1, PT, R0, 0x4, PT ;  /* 0x000000040000780c */ /* 0x000fc80003f25270 */
[----:B------:R-:W-:Y:S02]  /*5580*/  SEL R2, RZ, 0x1, P1 ;  /* 0x00000001ff027807 */ /* 0x000fe40000800000 */
[----:B------:R-:W-:Y:S02]  /*5590*/  SEL R0, R0, RZ, P1 ;  /* 0x000000ff00007207 */ /* 0x000fe40000800000 */
[----:B------:R-:W-:Y:S01]  /*55a0*/  LOP3.LUT R2, R7, R2, RZ, 0x3c, !PT ;  /* 0x0000000207027212 */ /* 0x000fe200078e3cff */
[----:B-1----:R-:W-:Y:S06]  /*55b0*/  @!P0 BRA `(.L_x_125) ;  /* 0x0000000000f08947 */ /* 0x002fec0003800000 */
.L_x_138:
[----:B------:R-:W-:Y:S01]  /*55c0*/  IMAD R3, R0, 0x8, R3 ;  /* 0x0000000800037824 */ /* 0x000fe200078e0203 */
[----:B------:R-:W-:-:S07]  /*55d0*/  SHF.L.U32 R0, R2, 0x1f, RZ ;  /* 0x0000001f02007819 */ /* 0x000fce00000006ff */
.L_x_126:
[----:B--2---:R2:W3:Y:S02]  /*55e0*/  SYNCS.PHASECHK.TRANS64.TRYWAIT P0, [R3+URZ], R0 ;  /* 0x00000000030075a7 */ /* 0x0044e4000800017f */
[----:B---3--:R-:W-:Y:S05]  /*55f0*/  @!P0 NANOSLEEP.SYNCS 0x989680 ;  /* 0x009896800000895d */ /* 0x008fea0003900000 */
[----:B------:R-:W3:Y:S02]  /*5600*/  @!P0 SYNCS.PHASECHK.TRANS64 P0, [R3+URZ], R0 ;  /* 0x00000000030085a7 */ /* 0x000ee4000800007f */
[----:B---3--:R-:W-:Y:S05]  /*5610*/  @!P0 BRA `(.L_x_126) ;  /* 0xfffffffc00f08947 */ /* 0x008fea000383ffff */
.L_x_121:
[----:B------:R-:W-:Y:S05]  /*5620*/  BSYNC B0 ;  /* 0x0000000000007941 */ /* 0x000fea0003800000 */
.L_x_120:
[----:B------:R-:W-:Y:S05]  /*5630*/  EXIT ;  /* 0x000000000000794d */ /* 0x000fea0003800000 */
.L_x_18:
[----:B0-----:R0:W1:Y:S02]  /*5640*/  SYNCS.PHASECHK.TRANS64.TRYWAIT P0, [R61+URZ], R0 ;  /* 0x000000003d0075a7 */ /* 0x001064000800017f */
[----:B-1----:R-:W-:Y:S05]  /*5650*/  @!P0 NANOSLEEP.SYNCS 0x989680 ;  /* 0x009896800000895d */ /* 0x002fea0003900000 */
[----:B------:R-:W1:Y:S02]  /*5660*/  @!P0 SYNCS.PHASECHK.TRANS64 P0, [R61+URZ], R0 ;  /* 0x000000003d0085a7 */ /* 0x000e64000800007f */
[----:B-1----:R-:W-:Y:S05]  /*5670*/  @!P0 BRA `(.L_x_18) ;  /* 0xfffffffc00f08947 */ /* 0x002fea000383ffff */
[----:B------:R-:W-:Y:S05]  /*5680*/  BRA `(.L_x_127) ;  /* 0xffffffc000707947 */ /* 0x000fea000383ffff */
.L_x_23:
[----:B-1----:R1:W2:Y:S02]  /*5690*/  SYNCS.PHASECHK.TRANS64.TRYWAIT P1, [R3+URZ], R0 ;  /* 0x00000000030075a7 */ /* 0x0022a4000802017f */
[----:B--2---:R-:W-:Y:S05]  /*56a0*/  @!P1 NANOSLEEP.SYNCS 0x989680 ;  /* 0x009896800000995d */ /* 0x004fea0003900000 */
[----:B------:R-:W2:Y:S02]  /*56b0*/  @!P1 SYNCS.PHASECHK.TRANS64 P1, [R3+URZ], R0 ;  /* 0x00000000030095a7 */ /* 0x000ea4000802007f */
[----:B--2---:R-:W-:Y:S05]  /*56c0*/  @!P1 BRA `(.L_x_23) ;  /* 0xfffffffc00f09947 */ /* 0x004fea000383ffff */
[----:B------:R-:W-:Y:S05]  /*56d0*/  BRA `(.L_x_22) ;  /* 0xffffffc000dc7947 */ /* 0x000fea000383ffff */
.L_x_28:
[----:B-1----:R-:W-:-:S04]  /*56e0*/  IMAD.U32 R5, RZ, RZ, UR4 ;  /* 0x00000004ff057e24 */ /* 0x002fc8000f8e00ff */
[----:B------:R1:W2:Y:S03]  /*56f0*/  SYNCS.PHASECHK.TRANS64.TRYWAIT P1, [R5+URZ], R4 ;  /* 0x00000004050075a7 */ /* 0x0002a6000802017f */
[----:B--2---:R-:W-:Y:S05]  /*5700*/  @!P1 NANOSLEEP.SYNCS 0x989680 ;  /* 0x009896800000995d */ /* 0x004fea0003900000 */
[----:B------:R-:W2:Y:S02]  /*5710*/  @!P1 SYNCS.PHASECHK.TRANS64 P1, [R5+URZ], R4 ;  /* 0x00000004050095a7 */ /* 0x000ea4000802007f */
[----:B--2---:R-:W-:Y:S05]  /*5720*/  @!P1 BRA `(.L_x_28) ;  /* 0xfffffffc00ec9947 */ /* 0x004fea000383ffff */
[----:B------:R-:W-:Y:S05]  /*5730*/  BRA `(.L_x_27) ;  /* 0xffffffc400547947 */ /* 0x000fea000383ffff */
.L_x_34:
[----:B0-----:R0:W1:Y:S02]  /*5740*/  SYNCS.PHASECHK.TRANS64.TRYWAIT P0, [R61+URZ+0x10], R0 ;  /* 0x000010003d0075a7 */ /* 0x001064000800017f */
[----:B-1----:R-:W-:Y:S05]  /*5750*/  @!P0 NANOSLEEP.SYNCS 0x989680 ;  /* 0x009896800000895d */ /* 0x002fea0003900000 */
[----:B------:R-:W1:Y:S02]  /*5760*/  @!P0 SYNCS.PHASECHK.TRANS64 P0, [R61+URZ+0x10], R0 ;  /* 0x000010003d0085a7 */ /* 0x000e64000800007f */
[----:B-1----:R-:W-:Y:S05]  /*5770*/  @!P0 BRA `(.L_x_34) ;  /* 0xfffffffc00f08947 */ /* 0x002fea000383ffff */
[----:B------:R-:W-:Y:S05]  /*5780*/  BRA `(.L_x_128) ;  /* 0xffffffc800647947 */ /* 0x000fea000383ffff */
.L_x_107:
[----:B------:R-:W-:Y:S01]  /*5790*/  BSSY B1, `(.L_x_129) ;  /* 0x0000006000017945 */ /* 0x000fe20003800000 */
[----:B------:R-:W-:-:S07]  /*57a0*/  IMAD.MOV.U32 R15, RZ, RZ, -0x1 ;  /* 0xffffffffff0f7424 */ /* 0x000fce00078e00ff */
[----:B-----5:R-:W-:Y:S05]  /*57b0*/  WARPSYNC.COLLECTIVE R15, `(.L_x_130) ;  /* 0x000000000f0c7348 */ /* 0x020fea0003c00000 */
[----:B------:R-:W-:Y:S02]  /*57c0*/  ELECT P6, UR62, PT ;  /* 0x00000000003e782f */ /* 0x000fe400038c0000 */
[----:B------:R-:W-:Y:S01]  /*57d0*/  MOV R14, UR62 ;  /* 0x0000003e000e7c02 */ /* 0x000fe20008000f00 */
[----:B-----5:R-:W-:Y:S10]  /*57e0*/  ENDCOLLECTIVE ;  /* 0x000000000000791b */ /* 0x020ff40003800000 */
.L_x_130:
[----:B------:R-:W-:Y:S05]  /*57f0*/  BSYNC B1 ;  /* 0x0000000000017941 */ /* 0x000fea0003800000 */
.L_x_129:
[----:B------:R-:W-:Y:S05]  /*5800*/  BRA `(.L_x_131) ;  /* 0xffffffec00f87947 */ /* 0x000fea000383ffff */
.L_x_110:
[----:B-1----:R1:W2:Y:S02]  /*5810*/  SYNCS.PHASECHK.TRANS64.TRYWAIT P1, [R12+URZ+0x20], R5 ;  /* 0x000020050c0075a7 */ /* 0x0022a4000802017f */
[----:B--2---:R-:W-:Y:S05]  /*5820*/  @!P1 NANOSLEEP.SYNCS 0x989680 ;  /* 0x009896800000995d */ /* 0x004fea0003900000 */
[----:B------:R-:W2:Y:S02]  /*5830*/  @!P1 SYNCS.PHASECHK.TRANS64 P1, [R12+URZ+0x20], R5 ;  /* 0x000020050c0095a7 */ /* 0x000ea4000802007f */
[----:B--2---:R-:W-:Y:S05]  /*5840*/  @!P1 BRA `(.L_x_110) ;  /* 0xfffffffc00f09947 */ /* 0x004fea000383ffff */
[----:B------:R-:W-:Y:S05]  /*5850*/  BRA `(.L_x_132) ;  /* 0xfffffff0002c7947 */ /* 0x000fea000383ffff */
.L_x_119:
[----:B------:R-:W-:Y:S01]  /*5860*/  BSSY B0, `(.L_x_133) ;  /* 0x0000006000007945 */ /* 0x000fe20003800000 */
[----:B------:R-:W-:-:S07]  /*5870*/  IMAD.MOV.U32 R15, RZ, RZ, -0x1 ;  /* 0xffffffffff0f7424 */ /* 0x000fce00078e00ff */
[----:B-----5:R-:W-:Y:S05]  /*5880*/  WARPSYNC.COLLECTIVE R15, `(.L_x_134) ;  /* 0x000000000f0c7348 */ /* 0x020fea0003c00000 */
[----:B------:R-:W-:Y:S02]  /*5890*/  ELECT P6, UR62, PT ;  /* 0x00000000003e782f */ /* 0x000fe400038c0000 */
[----:B------:R-:W-:Y:S01]  /*58a0*/  MOV R14, UR62 ;  /* 0x0000003e000e7c02 */ /* 0x000fe20008000f00 */
[----:B-----5:R-:W-:Y:S10]  /*58b0*/  ENDCOLLECTIVE ;  /* 0x000000000000791b */ /* 0x020ff40003800000 */
.L_x_134:
[----:B------:R-:W-:Y:S05]  /*58c0*/  BSYNC B0 ;  /* 0x0000000000007941 */ /* 0x000fea0003800000 */
.L_x_133:
[----:B------:R-:W-:Y:S05]  /*58d0*/  BRA `(.L_x_135) ;  /* 0xfffffff800a07947 */ /* 0x000fea000383ffff */
.L_x_123:
[----:B0-----:R0:W1:Y:S02]  /*58e0*/  SYNCS.PHASECHK.TRANS64.TRYWAIT P0, [R7+URZ], R2 ;  /* 0x00000002070075a7 */ /* 0x001064000800017f */
[----:B-1----:R-:W-:Y:S05]  /*58f0*/  @!P0 NANOSLEEP.SYNCS 0x989680 ;  /* 0x009896800000895d */ /* 0x002fea0003900000 */
[----:B------:R-:W1:Y:S02]  /*5900*/  @!P0 SYNCS.PHASECHK.TRANS64 P0, [R7+URZ], R2 ;  /* 0x00000002070085a7 */ /* 0x000e64000800007f */
[----:B-1----:R-:W-:Y:S05]  /*5910*/  @!P0 BRA `(.L_x_123) ;  /* 0xfffffffc00f08947 */ /* 0x002fea000383ffff */
[----:B------:R-:W-:Y:S05]  /*5920*/  BRA `(.L_x_136) ;  /* 0xfffffff800e47947 */ /* 0x000fea000383ffff */
.L_x_124:
[----:B0-----:R0:W1:Y:S02]  /*5930*/  SYNCS.PHASECHK.TRANS64.TRYWAIT P0, [R9+URZ], R4 ;  /* 0x00000004090075a7 */ /* 0x001064000800017f */
[----:B-1----:R-:W-:Y:S05]  /*5940*/  @!P0 NANOSLEEP.SYNCS 0x989680 ;  /* 0x009896800000895d */ /* 0x002fea0003900000 */
[----:B------:R-:W1:Y:S02]  /*5950*/  @!P0 SYNCS.PHASECHK.TRANS64 P0, [R9+URZ], R4 ;  /* 0x00000004090085a7 */ /* 0x000e64000800007f */
[----:B-1----:R-:W-:Y:S05]  /*5960*/  @!P0 BRA `(.L_x_124) ;  /* 0xfffffffc00f08947 */ /* 0x002fea000383ffff */
[----:B------:R-:W-:Y:S05]  /*5970*/  BRA `(.L_x_137) ;  /* 0xfffffff800f47947 */ /* 0x000fea000383ffff */
.L_x_125:
[----:B-1----:R1:W2:Y:S02]  /*5980*/  SYNCS.PHASECHK.TRANS64.TRYWAIT P0, [R6+URZ], R5 ;  /* 0x00000005060075a7 */ /* 0x0022a4000800017f */
[----:B--2---:R-:W-:Y:S05]  /*5990*/  @!P0 NANOSLEEP.SYNCS 0x989680 ;  /* 0x009896800000895d */ /* 0x004fea0003900000 */
[----:B------:R-:W2:Y:S02]  /*59a0*/  @!P0 SYNCS.PHASECHK.TRANS64 P0, [R6+URZ], R5 ;  /* 0x00000005060085a7 */ /* 0x000ea4000800007f */
[----:B--2---:R-:W-:Y:S05]  /*59b0*/  @!P0 BRA `(.L_x_125) ;  /* 0xfffffffc00f08947 */ /* 0x004fea000383ffff */
[----:B------:R-:W-:Y:S05]  /*59c0*/  BRA `(.L_x_138) ;  /* 0xfffffff800fc7947 */ /* 0x000fea000383ffff */
.L_x_139:
[----:B------:R-:W-:-:S00]  /*59d0*/  BRA `(.L_x_139) ;  /* 0xfffffffc00fc7947 */ /* 0x000fc0000383ffff */
[----:B------:R-:W-:-:S00]  /*59e0*/  NOP ;  /* 0x0000000000007918 */ /* 0x000fc00000000000 */
        /* <DEDUP_REMOVED lines=9> */
.L_x_140:


//--------------------- .nv.global.init           --------------------------
	.section	.nv.global.init,"aw",@progbits
.nv.global.init:
	.type		$str$22,@object
	.size		$str$22,($str$23 - $str$22)
$str$22:
        /*0000*/ 	.byte	0x6b, 0x5f, 0x74, 0x69, 0x6c, 0x65, 0x5f, 0x63, 0x6f, 0x75, 0x6e, 0x74, 0x20, 0x3e, 0x3d, 0x20
        /*0010*/ 	.byte	0x31, 0x00
	.type		$str$23,@object
	.size		$str$23,(__unnamed_1 - $str$23)
$str$23:
        /*0012*/ 	.byte	0x2f, 0x74, 0x6d, 0x70, 0x2f, 0x63, 0x75, 0x74, 0x6c, 0x61, 0x73, 0x73, 0x5f, 0x73, 0x77, 0x65
        /*0022*/ 	.byte	0x65, 0x70, 0x5f, 0x73, 0x72, 0x63, 0x2f, 0x69, 0x6e, 0x63, 0x6c, 0x75, 0x64, 0x65, 0x2f, 0x63
        /*0032*/ 	.byte	0x75, 0x74, 0x6c, 0x61, 0x73, 0x73, 0x2f, 0x67, 0x65, 0x6d, 0x6d, 0x2f, 0x63, 0x6f, 0x6c, 0x6c
        /*0042*/ 	.byte	0x65, 0x63, 0x74, 0x69, 0x76, 0x65, 0x2f, 0x73, 0x6d, 0x39, 0x30, 0x5f, 0x6d, 0x6d, 0x61, 0x5f
        /*0052*/ 	.byte	0x74, 0x6d, 0x61, 0x5f, 0x67, 0x6d, 0x6d, 0x61, 0x5f, 0x73, 0x73, 0x5f, 0x77, 0x61, 0x72, 0x70
        /*0062*/ 	.byte	0x73, 0x70, 0x65, 0x63, 0x69, 0x61, 0x6c, 0x69, 0x7a, 0x65, 0x64, 0x2e, 0x68, 0x70, 0x70, 0x00
	.type		__unnamed_1,@object
	.size		__unnamed_1,(.L_0 - __unnamed_1)
__unnamed_1:
        /*0072*/ 	.byte	0x76, 0x6f, 0x69, 0x64, 0x20, 0x63, 0x75, 0x74, 0x6c, 0x61, 0x73, 0x73, 0x3a, 0x3a, 0x67, 0x65
        /* <DEDUP_REMOVED lines=172> */
        /*0b42*/ 	.byte	0x5d, 0x00
.L_0:


//--------------------- .nv.shared._ZN7cutlass13device_kernelINS_4gemm6kernel13GemmUniversalIN4cute5tupleIJiiiiEEENS1_10collective13CollectiveMmaINS1_34MainloopSm90TmaGmmaWarpSpecializedILi4ENS5_IJNS4_1CILi2EEENSA_ILi1EEESC_EEENS1_32KernelTmaWarpSpecializedPingpongEEENS5_IJNSA_ILi64EEESG_SG_EEEaNS5_IJlSC_lEEEaSI_NS4_8TiledMMAINS4_8MMA_AtomIJNS4_4SM904GMMA26MMA_64x64x32_S32S8S8_SS_TNEEEENS4_6LayoutINS5_IJSC_SC_SC_EEENS5_IJNSA_ILi0EEESR_SR_EEEEENS5_IJNS4_10UnderscoreESU_SU_EEEEENS4_13SM90_TMA_LOADENS4_14ComposedLayoutINS4_7SwizzleILi2ELi4ELi3EEENS4_18smem_ptr_flag_bitsILi8EEENSP_INS5_IJNSA_ILi8EEESG_EEENS5_IJSG_SC_EEEEEEEvNS4_8identityENS4_23SM90_TMA_LOAD_MULTICASTES17_vS18_EENS_8epilogue10collective6detail29Sm90TmaWarpSpecializedAdapterINS1C_15DefaultEpilogueIaSI_SI_NS1B_6thread17LinearCombinationIaLi1EiiLNS1G_9ScaleType4KindE0ELNS_15FloatRoundStyleE2EaEENS1_15EpilogueDefaultEEEEEvvEEEEvNT_6ParamsE --------------------------
	.section	.nv.shared._ZN7cutlass13device_kernelINS_4gemm6kernel13GemmUniversalIN4cute5tupleIJiiiiEEENS1_10collective13CollectiveMmaINS1_34MainloopSm90TmaGmmaWarpSpecializedILi4ENS5_IJNS4_1CILi2EEENSA_ILi1EEESC_EEENS1_32KernelTmaWarpSpecializedPingpongEEENS5_IJNSA_ILi64EEESG_SG_EEEaNS5_IJlSC_lEEEaSI_NS4_8TiledMMAINS4_8MMA_AtomIJNS4_4SM904GMMA26MMA_64x64x32_S32S8S8_SS_TNEEEENS4_6LayoutINS5_IJSC_SC_SC_EEENS5_IJNSA_ILi0EEESR_SR_EEEEENS5_IJNS4_10UnderscoreESU_SU_EEEEENS4_13SM90_TMA_LOADENS4_14ComposedLayoutINS4_7SwizzleILi2ELi4ELi3EEENS4_18smem_ptr_flag_bitsILi8EEENSP_INS5_IJNSA_ILi8EEESG_EEENS5_IJSG_SC_EEEEEEEvNS4_8identityENS4_23SM90_TMA_LOAD_MULTICASTES17_vS18_EENS_8epilogue10collective6detail29Sm90TmaWarpSpecializedAdapterINS1C_15DefaultEpilogueIaSI_SI_NS1B_6thread17LinearCombinationIaLi1EiiLNS1G_9ScaleType4KindE0ELNS_15FloatRoundStyleE2EaEENS1_15EpilogueDefaultEEEEEvvEEEEvNT_6ParamsE,"aw",@nobits
	.sectionflags	@""
	.align	16
	.zero		1024


//--------------------- .nv.shared.reserved.0     --------------------------
	.section	.nv.shared.reserved.0,"aw",@nobits
	.weak		__nv_reservedSMEM_offset_0_alias
	.size		__nv_reservedSMEM_offset_0_alias, 0, 0
	.other		__nv_reservedSMEM_offset_0_alias,@"STO_CUDA_RESERVED_SHARED STV_DEFAULT"
__nv_reservedSMEM_offset_0_alias:
	.zero		0


//--------------------- .nv.global                --------------------------
	.section	.nv.global,"aw",@nobits
.nv.global:
	.type		_ZN39_INTERNAL_fbd24874_4_k_cu_a3c478e9_53084cute1_E,@object
	.size		_ZN39_INTERNAL_fbd24874_4_k_cu_a3c478e9_53084cute1_E,(_ZN39_INTERNAL_fbd24874_4_k_cu_a3c478e9_53084cuda3std3__45__cpo6cbeginE - _ZN39_INTERNAL_fbd24874_4_k_cu_a3c478e9_53084cute1_E)
_ZN39_INTERNAL_fbd24874_4_k_cu_a3c478e9_53084cute1_E:
	.zero		1
	.type		_ZN39_INTERNAL_fbd24874_4_k_cu_a3c478e9_53084cuda3std3__45__cpo6cbeginE,@object
	.size		_ZN39_INTERNAL_fbd24874_4_k_cu_a3c478e9_53084cuda3std3__45__cpo6cbeginE,(_ZN39_INTERNAL_fbd24874_4_k_cu_a3c478e9_53084cuda3std3__48in_placeE - _ZN39_INTERNAL_fbd24874_4_k_cu_a3c478e9_53084cuda3std3__45__cpo6cbeginE)
_ZN39_INTERNAL_fbd24874_4_k_cu_a3c478e9_53084cuda3std3__45__cpo6cbeginE:
	.zero		1
	.type		_ZN39_INTERNAL_fbd24874_4_k_cu_a3c478e9_53084cuda3std3__48in_placeE,@object
	.size		_ZN39_INTERNAL_fbd24874_4_k_cu_a3c478e9_53084cuda3std3__48in_placeE,(_ZN39_INTERNAL_fbd24874_4_k_cu_a3c478e9_53084cuda3std6ranges3__45__cpo9iter_moveE - _ZN39_INTERNAL_fbd24874_4_k_cu_a3c478e9_53084cuda3std3__48in_placeE)
_ZN39_INTERNAL_fbd24874_4_k_cu_a3c478e9_53084cuda3std3__48in_placeE:
	.zero		1
	.type		_ZN39_INTERNAL_fbd24874_4_k_cu_a3c478e9_53084cuda3std6ranges3__45__cpo9iter_moveE,@object
	.size		_ZN39_INTERNAL_fbd24874_4_k_cu_a3c478e9_53084cuda3std6ranges3__45__cpo9iter_moveE,(_ZN39_INTERNAL_fbd24874_4_k_cu_a3c478e9_53084cuda3std3__45__cpo5beginE - _ZN39_INTERNAL_fbd24874_4_k_cu_a3c478e9_53084cuda3std6ranges3__45__cpo9iter_moveE)
_ZN39_INTERNAL_fbd24874_4_k_cu_a3c478e9_53084cuda3std6ranges3__45__cpo9iter_moveE:
	.zero		1
	.type		_ZN39_INTERNAL_fbd24874_4_k_cu_a3c478e9_53084cuda3std3__45__cpo5beginE,@object
	.size		_ZN39_INTERNAL_fbd24874_4_k_cu_a3c478e9_53084cuda3std3__45__cpo5beginE,(_ZN39_INTERNAL_fbd24874_4_k_cu_a3c478e9_53084cuda3std3__441_GLOBAL__N__fbd24874_4_k_cu_a3c478e9_53086ignoreE - _ZN39_INTERNAL_fbd24874_4_k_cu_a3c478e9_53084cuda3std3__45__cpo5beginE)
_ZN39_INTERNAL_fbd24874_4_k_cu_a3c478e9_53084cuda3std3__45__cpo5beginE:
	.zero		1
	.type		_ZN39_INTERNAL_fbd24874_4_k_cu_a3c478e9_53084cuda3std3__441_GLOBAL__N__fbd24874_4_k_cu_a3c478e9_53086ignoreE,@object
	.size		_ZN39_INTERNAL_fbd24874_4_k_cu_a3c478e9_53084cuda3std3__441_GLOBAL__N__fbd24874_4_k_cu_a3c478e9_53086ignoreE,(_ZN39_INTERNAL_fbd24874_4_k_cu_a3c478e9_53084cute7productE - _ZN39_INTERNAL_fbd24874_4_k_cu_a3c478e9_53084cuda3std3__441_GLOBAL__N__fbd24874_4_k_cu_a3c478e9_53086ignoreE)
_ZN39_INTERNAL_fbd24874_4_k_cu_a3c478e9_53084cuda3std3__441_GLOBAL__N__fbd24874_4_k_cu_a3c478e9_53086ignoreE:
	.zero		1
	.type		_ZN39_INTERNAL_fbd24874_4_k_cu_a3c478e9_53084cute7productE,@object
	.size		_ZN39_INTERNAL_fbd24874_4_k_cu_a3c478e9_53084cute7productE,(_ZN39_INTERNAL_fbd24874_4_k_cu_a3c478e9_53084cuda3std3__45__cpo3endE - _ZN39_INTERNAL_fbd24874_4_k_cu_a3c478e9_53084cute7productE)
_ZN39_INTERNAL_fbd24874_4_k_cu_a3c478e9_53084cute7productE:
	.zero		1
	.type		_ZN39_INTERNAL_fbd24874_4_k_cu_a3c478e9_53084cuda3std3__45__cpo3endE,@object
	.size		_ZN39_INTERNAL_fbd24874_4_k_cu_a3c478e9_53084cuda3std3__45__cpo3endE,(_ZN39_INTERNAL_fbd24874_4_k_cu_a3c478e9_53084cuda3std3__419piecewise_constructE - _ZN39_INTERNAL_fbd24874_4_k_cu_a3c478e9_53084cuda3std3__45__cpo3endE)
_ZN39_INTERNAL_fbd24874_4_k_cu_a3c478e9_53084cuda3std3__45__cpo3endE:
	.zero		1
	.type		_ZN39_INTERNAL_fbd24874_4_k_cu_a3c478e9_53084cuda3std3__419piecewise_constructE,@object
	.size		_ZN39_INTERNAL_fbd24874_4_k_cu_a3c478e9_53084cuda3std3__419piecewise_constructE,(_ZN39_INTERNAL_fbd24874_4_k_cu_a3c478e9_53084cuda3std3__45__cpo4cendE - _ZN39_INTERNAL_fbd24874_4_k_cu_a3c478e9_53084cuda3std3__419piecewise_constructE)
_ZN39_INTERNAL_fbd24874_4_k_cu_a3c478e9_53084cuda3std3__419piecewise_constructE:
	.zero		1
	.type		_ZN39_INTERNAL_fbd24874_4_k_cu_a3c478e9_53084cuda3std3__45__cpo4cendE,@object
	.size		_ZN39_INTERNAL_fbd24874_4_k_cu_a3c478e9_53084cuda3std3__45__cpo4cendE,(_ZN39_INTERNAL_fbd24874_4_k_cu_a3c478e9_53084cuda3std6ranges3__45__cpo4swapE - _ZN39_INTERNAL_fbd24874_4_k_cu_a3c478e9_53084cuda3std3__45__cpo4cendE)
_ZN39_INTERNAL_fbd24874_4_k_cu_a3c478e9_53084cuda3std3__45__cpo4cendE:
	.zero		1
	.type		_ZN39_INTERNAL_fbd24874_4_k_cu_a3c478e9_53084cuda3std6ranges3__45__cpo4swapE,@object
	.size		_ZN39_INTERNAL_fbd24874_4_k_cu_a3c478e9_53084cuda3std6ranges3__45__cpo4swapE,(.L_8 - _ZN39_INTERNAL_fbd24874_4_k_cu_a3c478e9_53084cuda3std6ranges3__45__cpo4swapE)
_ZN39_INTERNAL_fbd24874_4_k_cu_a3c478e9_53084cuda3std6ranges3__45__cpo4swapE:
	.zero		1
.L_8:


//--------------------- .nv.constant0._ZN7cutlass13device_kernelINS_4gemm6kernel13GemmUniversalIN4cute5tupleIJiiiiEEENS1_10collective13CollectiveMmaINS1_34MainloopSm90TmaGmmaWarpSpecializedILi4ENS5_IJNS4_1CILi2EEENSA_ILi1EEESC_EEENS1_32KernelTmaWarpSpecializedPingpongEEENS5_IJNSA_ILi64EEESG_SG_EEEaNS5_IJlSC_lEEEaSI_NS4_8TiledMMAINS4_8MMA_AtomIJNS4_4SM904GMMA26MMA_64x64x32_S32S8S8_SS_TNEEEENS4_6LayoutINS5_IJSC_SC_SC_EEENS5_IJNSA_ILi0EEESR_SR_EEEEENS5_IJNS4_10UnderscoreESU_SU_EEEEENS4_13SM90_TMA_LOADENS4_14ComposedLayoutINS4_7SwizzleILi2ELi4ELi3EEENS4_18smem_ptr_flag_bitsILi8EEENSP_INS5_IJNSA_ILi8EEESG_EEENS5_IJSG_SC_EEEEEEEvNS4_8identityENS4_23SM90_TMA_LOAD_MULTICASTES17_vS18_EENS_8epilogue10collective6detail29Sm90TmaWarpSpecializedAdapterINS1C_15DefaultEpilogueIaSI_SI_NS1B_6thread17LinearCombinationIaLi1EiiLNS1G_9ScaleType4KindE0ELNS_15FloatRoundStyleE2EaEENS1_15EpilogueDefaultEEEEEvvEEEEvNT_6ParamsE --------------------------
	.section	.nv.constant0._ZN7cutlass13device_kernelINS_4gemm6kernel13GemmUniversalIN4cute5tupleIJiiiiEEENS1_10collective13CollectiveMmaINS1_34MainloopSm90TmaGmmaWarpSpecializedILi4ENS5_IJNS4_1CILi2EEENSA_ILi1EEESC_EEENS1_32KernelTmaWarpSpecializedPingpongEEENS5_IJNSA_ILi64EEESG_SG_EEEaNS5_IJlSC_lEEEaSI_NS4_8TiledMMAINS4_8MMA_AtomIJNS4_4SM904GMMA26MMA_64x64x32_S32S8S8_SS_TNEEEENS4_6LayoutINS5_IJSC_SC_SC_EEENS5_IJNSA_ILi0EEESR_SR_EEEEENS5_IJNS4_10UnderscoreESU_SU_EEEEENS4_13SM90_TMA_LOADENS4_14ComposedLayoutINS4_7SwizzleILi2ELi4ELi3EEENS4_18smem_ptr_flag_bitsILi8EEENSP_INS5_IJNSA_ILi8EEESG_EEENS5_IJSG_SC_EEEEEEEvNS4_8identityENS4_23SM90_TMA_LOAD_MULTICASTES17_vS18_EENS_8epilogue10collective6detail29Sm90TmaWarpSpecializedAdapterINS1C_15DefaultEpilogueIaSI_SI_NS1B_6thread17LinearCombinationIaLi1EiiLNS1G_9ScaleType4KindE0ELNS_15FloatRoundStyleE2EaEENS1_15EpilogueDefaultEEEEEvvEEEEvNT_6ParamsE,"a",@progbits
	.sectionflags	@""
	.align	4
.nv.constant0._ZN7cutlass13device_kernelINS_4gemm6kernel13GemmUniversalIN4cute5tupleIJiiiiEEENS1_10collective13CollectiveMmaINS1_34MainloopSm90TmaGmmaWarpSpecializedILi4ENS5_IJNS4_1CILi2EEENSA_ILi1EEESC_EEENS1_32KernelTmaWarpSpecializedPingpongEEENS5_IJNSA_ILi64EEESG_SG_EEEaNS5_IJlSC_lEEEaSI_NS4_8TiledMMAINS4_8MMA_AtomIJNS4_4SM904GMMA26MMA_64x64x32_S32S8S8_SS_TNEEEENS4_6LayoutINS5_IJSC_SC_SC_EEENS5_IJNSA_ILi0EEESR_SR_EEEEENS5_IJNS4_10UnderscoreESU_SU_EEEEENS4_13SM90_TMA_LOADENS4_14ComposedLayoutINS4_7SwizzleILi2ELi4ELi3EEENS4_18smem_ptr_flag_bitsILi8EEENSP_INS5_IJNSA_ILi8EEESG_EEENS5_IJSG_SC_EEEEEEEvNS4_8identityENS4_23SM90_TMA_LOAD_MULTICASTES17_vS18_EENS_8epilogue10collective6detail29Sm90TmaWarpSpecializedAdapterINS1C_15DefaultEpilogueIaSI_SI_NS1B_6thread17LinearCombinationIaLi1EiiLNS1G_9ScaleType4KindE0ELNS_15FloatRoundStyleE2EaEENS1_15EpilogueDefaultEEEEEvvEEEEvNT_6ParamsE:
	.zero		1664


//--------------------- SYMBOLS --------------------------

	.type		.nv.reservedSmem.offset0,@object
	.size		.nv.reservedSmem.offset0,0x4
	.type		__assertfail,@function
